	.target	sm_100a

	.elftype	@"ET_EXEC"


//--------------------- .note.nv.tkinfo           --------------------------
	.section	.note.nv.tkinfo,"",@"SHT_NOTE"
	.sectionflags	@"SHF_NOTE_NV_TKINFO"
	.tkinfo
        /*0018*/ 	.word	0x00000002
        /*0030*/ 	.string	""
        /*0030*/ 	.string	"ptxas"
        /*0030*/ 	.string	"Cuda compilation tools, release 13.0, V13.0.88"
        /*0030*/ 	.string	"Build cuda_13.0.r13.0/compiler.36424714_0"
        /*0030*/ 	.string	"-arch sm_100a -m 64 "



//--------------------- .note.nv.cuinfo           --------------------------
	.section	.note.nv.cuinfo,"",@"SHT_NOTE"
	.sectionflags	@"SHF_NOTE_NV_CUINFO"
        /*0018*/ 	.short	0x0002
        /*001a*/ 	.short	0x0064
        /*001c*/ 	.short	0x0082
	.zero		2


//--------------------- .nv.info                  --------------------------
	.section	.nv.info,"",@"SHT_CUDA_INFO"
	.align	4


	//----- nvinfo : EIATTR_REGCOUNT
	.align		4
        /*0000*/ 	.byte	0x04, 0x2f
        /*0002*/ 	.short	(.L_19 - .L_18)
	.align		4
.L_18:
        /*0004*/ 	.word	index@(_ZN7cutlass13device_kernelINS_4gemm6kernel13GemmUniversalIN4cute5tupleIJiiiiEEENS1_10collective13CollectiveMmaINS1_35MainloopSm100TmaUmmaWarpSpecializedILi9ELi2ELi4ENS5_IJNS4_1CILi1EEESB_SB_EEEEENS5_IJNSA_ILi128EEENSA_ILi48EEENSA_ILi64EEEEEENS_6half_tENS5_IJlSB_lEEESI_SJ_NS4_8TiledMMAINS4_8MMA_AtomIJNS4_20SM100_MMA_F16BF16_SSISI_SI_fLi128ELi48ELNS4_4UMMA5MajorE0ELSO_0ELNSN_7ScaleInE0ELSP_0EEEEEENS4_6LayoutISC_NS5_IJNSA_ILi0EEEST_ST_EEEEENS5_IJNS4_10UnderscoreESW_SW_EEEEENS4_13SM90_TMA_LOADENS4_14ComposedLayoutINS4_7SwizzleILi3ELi4ELi3EEENS4_18smem_ptr_flag_bitsILi16EEENSS_INS5_IJNSA_ILi8EEESG_EEENS5_IJSG_SB_EEEEEEEvNS4_8identityESZ_S19_vS1A_EENS_8epilogue10collective18CollectiveEpilogueINS1C_23Sm100TmaWarpSpecializedILi2ELi1ELi48ELb1ELb0EEEJSH_NS5_IJNSS_ISE_SB_EENSS_ISF_SB_EEEEESI_SJ_SI_SJ_NS1C_6fusion15FusionCallbacksIS1G_NS1K_17LinearCombinationISI_fSI_fLNS_15FloatRoundStyleE2EEESH_S1J_JEEENS4_5SM1004TMEM4LOAD26SM100_TMEM_LOAD_32dp32b16xESZ_NS10_INS11_ILi1ELi4ELi3EEES14_NSS_INS5_IJS15_NSA_ILi16EEEEEENS5_IJS1V_SB_EEEEEEENS4_39AutoVectorizingCopyWithAssumedAlignmentILi128EEENS4_14SM90_TMA_STOREES1Z_S21_S21_EEEvvEEEEvNT_6ParamsE)
        /*0008*/ 	.word	0x00000093


	//----- nvinfo : EIATTR_FRAME_SIZE
	.align		4
.L_19:
        /*000c*/ 	.byte	0x04, 0x11
        /*000e*/ 	.short	(.L_21 - .L_20)
	.align		4
.L_20:
        /*0010*/ 	.word	index@($__internal_2_$__cuda_sm10x_tcgen05_guardrail_trap_unallocated_columns_being_dealloced)
        /*0014*/ 	.word	0x00000000


	//----- nvinfo : EIATTR_FRAME_SIZE
	.align		4
.L_21:
        /*0018*/ 	.byte	0x04, 0x11
        /*001a*/ 	.short	(.L_23 - .L_22)
	.align		4
.L_22:
        /*001c*/ 	.word	index@($__internal_1_$__cuda_sm10x_tcgen05_guardrail_trap_phase_invalid_during_alloc)
        /*0020*/ 	.word	0x00000000


	//----- nvinfo : EIATTR_FRAME_SIZE
	.align		4
.L_23:
        /*0024*/ 	.byte	0x04, 0x11
        /*0026*/ 	.short	(.L_25 - .L_24)
	.align		4
.L_24:
        /*0028*/ 	.word	index@($__internal_0_$__cuda_sm10x_tcgen05_guardrail_trap_col_being_dealloced_not_returned_by_alloc)
        /*002c*/ 	.word	0x00000000


	//----- nvinfo : EIATTR_FRAME_SIZE
	.align		4
.L_25:
        /*0030*/ 	.byte	0x04, 0x11
        /*0032*/ 	.short	(.L_27 - .L_26)
	.align		4
.L_26:
        /*0034*/ 	.word	index@(_ZN7cutlass13device_kernelINS_4gemm6kernel13GemmUniversalIN4cute5tupleIJiiiiEEENS1_10collective13CollectiveMmaINS1_35MainloopSm100TmaUmmaWarpSpecializedILi9ELi2ELi4ENS5_IJNS4_1CILi1EEESB_SB_EEEEENS5_IJNSA_ILi128EEENSA_ILi48EEENSA_ILi64EEEEEENS_6half_tENS5_IJlSB_lEEESI_SJ_NS4_8TiledMMAINS4_8MMA_AtomIJNS4_20SM100_MMA_F16BF16_SSISI_SI_fLi128ELi48ELNS4_4UMMA5MajorE0ELSO_0ELNSN_7ScaleInE0ELSP_0EEEEEENS4_6LayoutISC_NS5_IJNSA_ILi0EEEST_ST_EEEEENS5_IJNS4_10UnderscoreESW_SW_EEEEENS4_13SM90_TMA_LOADENS4_14ComposedLayoutINS4_7SwizzleILi3ELi4ELi3EEENS4_18smem_ptr_flag_bitsILi16EEENSS_INS5_IJNSA_ILi8EEESG_EEENS5_IJSG_SB_EEEEEEEvNS4_8identityESZ_S19_vS1A_EENS_8epilogue10collective18CollectiveEpilogueINS1C_23Sm100TmaWarpSpecializedILi2ELi1ELi48ELb1ELb0EEEJSH_NS5_IJNSS_ISE_SB_EENSS_ISF_SB_EEEEESI_SJ_SI_SJ_NS1C_6fusion15FusionCallbacksIS1G_NS1K_17LinearCombinationISI_fSI_fLNS_15FloatRoundStyleE2EEESH_S1J_JEEENS4_5SM1004TMEM4LOAD26SM100_TMEM_LOAD_32dp32b16xESZ_NS10_INS11_ILi1ELi4ELi3EEES14_NSS_INS5_IJS15_NSA_ILi16EEEEEENS5_IJS1V_SB_EEEEEEENS4_39AutoVectorizingCopyWithAssumedAlignmentILi128EEENS4_14SM90_TMA_STOREES1Z_S21_S21_EEEvvEEEEvNT_6ParamsE)
        /*0038*/ 	.word	0x00000000


	//----- nvinfo : EIATTR_MIN_STACK_SIZE
	.align		4
.L_27:
        /*003c*/ 	.byte	0x04, 0x12
        /*003e*/ 	.short	(.L_29 - .L_28)
	.align		4
.L_28:
        /*0040*/ 	.word	index@(_ZN7cutlass13device_kernelINS_4gemm6kernel13GemmUniversalIN4cute5tupleIJiiiiEEENS1_10collective13CollectiveMmaINS1_35MainloopSm100TmaUmmaWarpSpecializedILi9ELi2ELi4ENS5_IJNS4_1CILi1EEESB_SB_EEEEENS5_IJNSA_ILi128EEENSA_ILi48EEENSA_ILi64EEEEEENS_6half_tENS5_IJlSB_lEEESI_SJ_NS4_8TiledMMAINS4_8MMA_AtomIJNS4_20SM100_MMA_F16BF16_SSISI_SI_fLi128ELi48ELNS4_4UMMA5MajorE0ELSO_0ELNSN_7ScaleInE0ELSP_0EEEEEENS4_6LayoutISC_NS5_IJNSA_ILi0EEEST_ST_EEEEENS5_IJNS4_10UnderscoreESW_SW_EEEEENS4_13SM90_TMA_LOADENS4_14ComposedLayoutINS4_7SwizzleILi3ELi4ELi3EEENS4_18smem_ptr_flag_bitsILi16EEENSS_INS5_IJNSA_ILi8EEESG_EEENS5_IJSG_SB_EEEEEEEvNS4_8identityESZ_S19_vS1A_EENS_8epilogue10collective18CollectiveEpilogueINS1C_23Sm100TmaWarpSpecializedILi2ELi1ELi48ELb1ELb0EEEJSH_NS5_IJNSS_ISE_SB_EENSS_ISF_SB_EEEEESI_SJ_SI_SJ_NS1C_6fusion15FusionCallbacksIS1G_NS1K_17LinearCombinationISI_fSI_fLNS_15FloatRoundStyleE2EEESH_S1J_JEEENS4_5SM1004TMEM4LOAD26SM100_TMEM_LOAD_32dp32b16xESZ_NS10_INS11_ILi1ELi4ELi3EEES14_NSS_INS5_IJS15_NSA_ILi16EEEEEENS5_IJS1V_SB_EEEEEEENS4_39AutoVectorizingCopyWithAssumedAlignmentILi128EEENS4_14SM90_TMA_STOREES1Z_S21_S21_EEEvvEEEEvNT_6ParamsE)
        /*0044*/ 	.word	0x00000000
.L_29:


//--------------------- .nv.compat                --------------------------
	.section	.nv.compat,"",@"SHT_CUDA_COMPAT_INFO"
	.align	4
        /*0000*/ 	.byte	0x02, 0x09, 0x01, 0x00, 0x02, 0x02, 0x02, 0x00, 0x02, 0x05, 0x05, 0x00, 0x03, 0x07, 0x01, 0x01
        /*0010*/ 	.byte	0x02, 0x03, 0x01, 0x00, 0x02, 0x06, 0x01, 0x00, 0x04, 0x0b, 0x08, 0x00, 0x09, 0x00, 0x00, 0x00
        /*0020*/ 	.byte	0x00, 0x00, 0x00, 0x00


//--------------------- .nv.info._ZN7cutlass13device_kernelINS_4gemm6kernel13GemmUniversalIN4cute5tupleIJiiiiEEENS1_10collective13CollectiveMmaINS1_35MainloopSm100TmaUmmaWarpSpecializedILi9ELi2ELi4ENS5_IJNS4_1CILi1EEESB_SB_EEEEENS5_IJNSA_ILi128EEENSA_ILi48EEENSA_ILi64EEEEEENS_6half_tENS5_IJlSB_lEEESI_SJ_NS4_8TiledMMAINS4_8MMA_AtomIJNS4_20SM100_MMA_F16BF16_SSISI_SI_fLi128ELi48ELNS4_4UMMA5MajorE0ELSO_0ELNSN_7ScaleInE0ELSP_0EEEEEENS4_6LayoutISC_NS5_IJNSA_ILi0EEEST_ST_EEEEENS5_IJNS4_10UnderscoreESW_SW_EEEEENS4_13SM90_TMA_LOADENS4_14ComposedLayoutINS4_7SwizzleILi3ELi4ELi3EEENS4_18smem_ptr_flag_bitsILi16EEENSS_INS5_IJNSA_ILi8EEESG_EEENS5_IJSG_SB_EEEEEEEvNS4_8identityESZ_S19_vS1A_EENS_8epilogue10collective18CollectiveEpilogueINS1C_23Sm100TmaWarpSpecializedILi2ELi1ELi48ELb1ELb0EEEJSH_NS5_IJNSS_ISE_SB_EENSS_ISF_SB_EEEEESI_SJ_SI_SJ_NS1C_6fusion15FusionCallbacksIS1G_NS1K_17LinearCombinationISI_fSI_fLNS_15FloatRoundStyleE2EEESH_S1J_JEEENS4_5SM1004TMEM4LOAD26SM100_TMEM_LOAD_32dp32b16xESZ_NS10_INS11_ILi1ELi4ELi3EEES14_NSS_INS5_IJS15_NSA_ILi16EEEEEENS5_IJS1V_SB_EEEEEEENS4_39AutoVectorizingCopyWithAssumedAlignmentILi128EEENS4_14SM90_TMA_STOREES1Z_S21_S21_EEEvvEEEEvNT_6ParamsE --------------------------
	.section	.nv.info._ZN7cutlass13device_kernelINS_4gemm6kernel13GemmUniversalIN4cute5tupleIJiiiiEEENS1_10collective13CollectiveMmaINS1_35MainloopSm100TmaUmmaWarpSpecializedILi9ELi2ELi4ENS5_IJNS4_1CILi1EEESB_SB_EEEEENS5_IJNSA_ILi128EEENSA_ILi48EEENSA_ILi64EEEEEENS_6half_tENS5_IJlSB_lEEESI_SJ_NS4_8TiledMMAINS4_8MMA_AtomIJNS4_20SM100_MMA_F16BF16_SSISI_SI_fLi128ELi48ELNS4_4UMMA5MajorE0ELSO_0ELNSN_7ScaleInE0ELSP_0EEEEEENS4_6LayoutISC_NS5_IJNSA_ILi0EEEST_ST_EEEEENS5_IJNS4_10UnderscoreESW_SW_EEEEENS4_13SM90_TMA_LOADENS4_14ComposedLayoutINS4_7SwizzleILi3ELi4ELi3EEENS4_18smem_ptr_flag_bitsILi16EEENSS_INS5_IJNSA_ILi8EEESG_EEENS5_IJSG_SB_EEEEEEEvNS4_8identityESZ_S19_vS1A_EENS_8epilogue10collective18CollectiveEpilogueINS1C_23Sm100TmaWarpSpecializedILi2ELi1ELi48ELb1ELb0EEEJSH_NS5_IJNSS_ISE_SB_EENSS_ISF_SB_EEEEESI_SJ_SI_SJ_NS1C_6fusion15FusionCallbacksIS1G_NS1K_17LinearCombinationISI_fSI_fLNS_15FloatRoundStyleE2EEESH_S1J_JEEENS4_5SM1004TMEM4LOAD26SM100_TMEM_LOAD_32dp32b16xESZ_NS10_INS11_ILi1ELi4ELi3EEES14_NSS_INS5_IJS15_NSA_ILi16EEEEEENS5_IJS1V_SB_EEEEEEENS4_39AutoVectorizingCopyWithAssumedAlignmentILi128EEENS4_14SM90_TMA_STOREES1Z_S21_S21_EEEvvEEEEvNT_6ParamsE,"",@"SHT_CUDA_INFO"
	.sectionflags	@""
	.align	4


	//----- nvinfo : EIATTR_CUDA_API_VERSION
	.align		4
        /*0000*/ 	.byte	0x04, 0x37
        /*0002*/ 	.short	(.L_31 - .L_30)
.L_30:
        /*0004*/ 	.word	0x00000082


	//----- nvinfo : EIATTR_KPARAM_INFO
	.align		4
.L_31:
        /*0008*/ 	.byte	0x04, 0x17
        /*000a*/ 	.short	(.L_33 - .L_32)
.L_32:
        /*000c*/ 	.word	0x00000000
        /*0010*/ 	.short	0x0000
        /*0012*/ 	.short	0x0000
        /*0014*/ 	.byte	0x00, 0xf0, 0x01, 0x20


	//----- nvinfo : EIATTR_AT_ENTRY_FRAGMENTS
	.align		4
.L_33:
        /*0018*/ 	.byte	0x04, 0x4f
        /*001a*/ 	.short	(.L_35 - .L_34)


	//   ....[0]....
.L_34:
        /*001c*/ 	.word	0x00000006


	//----- nvinfo : EIATTR_RESERVED_SMEM_USED
	.align		4
.L_35:
        /*0020*/ 	.byte	0x01, 0x41
	.zero		2


	//----- nvinfo : EIATTR_SPARSE_MMA_MASK
	.align		4
        /*0024*/ 	.byte	0x03, 0x50
        /*0026*/ 	.short	0x0000


	//----- nvinfo : EIATTR_TCGEN05_1CTA_USED
	.align		4
        /*0028*/ 	.byte	0x01, 0x51
	.zero		2


	//----- nvinfo : EIATTR_MAXREG_COUNT
	.align		4
        /*002c*/ 	.byte	0x03, 0x1b
        /*002e*/ 	.short	0x00ff


	//----- nvinfo : EIATTR_NUM_BARRIERS
	.align		4
        /*0030*/ 	.byte	0x02, 0x4c
        /*0032*/ 	.byte	0x07
	.zero		1


	//----- nvinfo : EIATTR_EXTERNS
	.align		4
        /*0034*/ 	.byte	0x04, 0x0f
        /*0036*/ 	.short	(.L_37 - .L_36)


	//   ....[0]....
	.align		4
.L_36:
        /*0038*/ 	.word	index@(__assertfail)


	//----- nvinfo : EIATTR_MERCURY_ISA_VERSION
	.align		4
.L_37:
        /*003c*/ 	.byte	0x03, 0x5f
        /*003e*/ 	.short	0x0101


	//----- nvinfo : EIATTR_INT_WARP_WIDE_INSTR_OFFSETS
	.align		4
        /*0040*/ 	.byte	0x04, 0x31
        /*0042*/ 	.short	(.L_39 - .L_38)


	//   ....[0]....
.L_38:
        /*0044*/ 	.word	0x00001e70


	//   ....[1]....
        /*0048*/ 	.word	0x00003b80


	//   ....[2]....
        /*004c*/ 	.word	0x00003bb0


	//   ....[3]....
        /*0050*/ 	.word	0x00003c00


	//   ....[4]....
        /*0054*/ 	.word	0x00004640


	//   ....[5]....
        /*0058*/ 	.word	0x00004650


	//   ....[6]....
        /*005c*/ 	.word	0x000046a0


	//   ....[7]....
        /*0060*/ 	.word	0x000047a0


	//----- nvinfo : EIATTR_COOP_GROUP_MASK_REGIDS
	.align		4
.L_39:
        /*0064*/ 	.byte	0x04, 0x29
        /*0066*/ 	.short	(.L_41 - .L_40)


	//   ....[0]....
.L_40:
        /*0068*/ 	.word	0xffffffff


	//   ....[1]....
        /*006c*/ 	.word	0xffffffff


	//   ....[2]....
        /*0070*/ 	.word	0xffffffff


	//   ....[3]....
        /*0074*/ 	.word	0xffffffff


	//   ....[4]....
        /*0078*/ 	.word	0xffffffff


	//   ....[5]....
        /*007c*/ 	.word	0xffffffff


	//   ....[6]....
        /*0080*/ 	.word	0xffffffff


	//   ....[7]....
        /*0084*/ 	.word	0xffffffff


	//   ....[8]....
        /*0088*/ 	.word	0xffffffff


	//   ....[9]....
        /*008c*/ 	.word	0xffffffff


	//   ....[10]....
        /*0090*/ 	.word	0xffffffff


	//   ....[11]....
        /*0094*/ 	.word	0xffffffff


	//   ....[12]....
        /*0098*/ 	.word	0xffffffff


	//----- nvinfo : EIATTR_COOP_GROUP_INSTR_OFFSETS
	.align		4
.L_41:
        /*009c*/ 	.byte	0x04, 0x28
        /*009e*/ 	.short	(.L_43 - .L_42)


	//   ....[0]....
.L_42:
        /*00a0*/ 	.word	0x00000090


	//   ....[1]....
        /*00a4*/ 	.word	0x000004d0


	//   ....[2]....
        /*00a8*/ 	.word	0x00000710


	//   ....[3]....
        /*00ac*/ 	.word	0x00000870


	//   ....[4]....
        /*00b0*/ 	.word	0x00000970


	//   ....[5]....
        /*00b4*/ 	.word	0x00000ae0


	//   ....[6]....
        /*00b8*/ 	.word	0x00000c80


	//   ....[7]....
        /*00bc*/ 	.word	0x00001d50


	//   ....[8]....
        /*00c0*/ 	.word	0x00002e00


	//   ....[9]....
        /*00c4*/ 	.word	0x00003010


	//   ....[10]....
        /*00c8*/ 	.word	0x00003040


	//   ....[11]....
        /*00cc*/ 	.word	0x00003a70


	//   ....[12]....
        /*00d0*/ 	.word	0x00003ca0


	//----- nvinfo : EIATTR_VRC_CTA_INIT_COUNT
	.align		4
.L_43:
        /*00d4*/ 	.byte	0x02, 0x4a
        /*00d6*/ 	.byte	0x80
	.zero		1


	//----- nvinfo : EIATTR_SYSCALL_OFFSETS
	.align		4
        /*00d8*/ 	.byte	0x04, 0x46
        /*00da*/ 	.short	(.L_45 - .L_44)


	//   ....[0]....
.L_44:
        /*00dc*/ 	.word	0x00005280


	//   ....[1]....
        /*00e0*/ 	.word	0x00005370


	//   ....[2]....
        /*00e4*/ 	.word	0x00005c10


	//   ....[3]....
        /*00e8*/ 	.word	0x00005d80


	//   ....[4]....
        /*00ec*/ 	.word	0x00005ef0


	//----- nvinfo : EIATTR_MBARRIER_INSTR_OFFSETS
	.align		4
.L_45:
        /*00f0*/ 	.byte	0x04, 0x39
        /*00f2*/ 	.short	(.L_47 - .L_46)


	//   ....[0]....
.L_46:
        /*00f4*/ 	.word	0x000005d0
        /*00f8*/ 	.word	0x000000ff
        /*00fc*/ 	.word	0x00000000
        /*0100*/ 	.short	0x0100
        /*0102*/ 	.byte	0x05
	.zero		1


	//   ....[1]....
        /*0104*/ 	.word	0x000005e0
        /*0108*/ 	.word	0x000000ff
        /*010c*/ 	.word	0x00000048
        /*0110*/ 	.short	0x0100
        /*0112*/ 	.byte	0x05
	.zero		1


	//   ....[2]....
        /*0114*/ 	.word	0x000005f0
        /*0118*/ 	.word	0x000000ff
        /*011c*/ 	.word	0x00000008
        /*0120*/ 	.short	0x0100
        /*0122*/ 	.byte	0x05
	.zero		1


	//   ....[3]....
        /*0124*/ 	.word	0x00000600
        /*0128*/ 	.word	0x000000ff
        /*012c*/ 	.word	0x00000050
        /*0130*/ 	.short	0x0100
        /*0132*/ 	.byte	0x05
	.zero		1


	//   ....[4]....
        /*0134*/ 	.word	0x00000610
        /*0138*/ 	.word	0x000000ff
        /*013c*/ 	.word	0x00000010
        /*0140*/ 	.short	0x0100
        /*0142*/ 	.byte	0x05
	.zero		1


	//   ....[5]....
        /*0144*/ 	.word	0x00000620
        /*0148*/ 	.word	0x000000ff
        /*014c*/ 	.word	0x00000058
        /*0150*/ 	.short	0x0100
        /*0152*/ 	.byte	0x05
	.zero		1


	//   ....[6]....
        /*0154*/ 	.word	0x00000630
        /*0158*/ 	.word	0x000000ff
        /*015c*/ 	.word	0x00000018
        /*0160*/ 	.short	0x0100
        /*0162*/ 	.byte	0x05
	.zero		1


	//   ....[7]....
        /*0164*/ 	.word	0x00000640
        /*0168*/ 	.word	0x000000ff
        /*016c*/ 	.word	0x00000060
        /*0170*/ 	.short	0x0100
        /*0172*/ 	.byte	0x05
	.zero		1


	//   ....[8]....
        /*0174*/ 	.word	0x00000650
        /*0178*/ 	.word	0x000000ff
        /*017c*/ 	.word	0x00000020
        /*0180*/ 	.short	0x0100
        /*0182*/ 	.byte	0x05
	.zero		1


	//   ....[9]....
        /*0184*/ 	.word	0x00000660
        /*0188*/ 	.word	0x000000ff
        /*018c*/ 	.word	0x00000068
        /*0190*/ 	.short	0x0100
        /*0192*/ 	.byte	0x05
	.zero		1


	//   ....[10]....
        /*0194*/ 	.word	0x00000670
        /*0198*/ 	.word	0x000000ff
        /*019c*/ 	.word	0x00000028
        /*01a0*/ 	.short	0x0100
        /*01a2*/ 	.byte	0x05
	.zero		1


	//   ....[11]....
        /*01a4*/ 	.word	0x00000680
        /*01a8*/ 	.word	0x000000ff
        /*01ac*/ 	.word	0x00000070
        /*01b0*/ 	.short	0x0100
        /*01b2*/ 	.byte	0x05
	.zero		1


	//   ....[12]....
        /*01b4*/ 	.word	0x00000690
        /*01b8*/ 	.word	0x000000ff
        /*01bc*/ 	.word	0x00000030
        /*01c0*/ 	.short	0x0100
        /*01c2*/ 	.byte	0x05
	.zero		1


	//   ....[13]....
        /*01c4*/ 	.word	0x000006a0
        /*01c8*/ 	.word	0x000000ff
        /*01cc*/ 	.word	0x00000078
        /*01d0*/ 	.short	0x0100
        /*01d2*/ 	.byte	0x05
	.zero		1


	//   ....[14]....
        /*01d4*/ 	.word	0x000006b0
        /*01d8*/ 	.word	0x000000ff
        /*01dc*/ 	.word	0x00000038
        /*01e0*/ 	.short	0x0100
        /*01e2*/ 	.byte	0x05
	.zero		1


	//   ....[15]....
        /*01e4*/ 	.word	0x000006c0
        /*01e8*/ 	.word	0x000000ff
        /*01ec*/ 	.word	0x00000080
        /*01f0*/ 	.short	0x0100
        /*01f2*/ 	.byte	0x05
	.zero		1


	//   ....[16]....
        /*01f4*/ 	.word	0x000006d0
        /*01f8*/ 	.word	0x000000ff
        /*01fc*/ 	.word	0x00000040
        /*0200*/ 	.short	0x0100
        /*0202*/ 	.byte	0x05
	.zero		1


	//   ....[17]....
        /*0204*/ 	.word	0x000006e0
        /*0208*/ 	.word	0x000000ff
        /*020c*/ 	.word	0x00000088
        /*0210*/ 	.short	0x0100
        /*0212*/ 	.byte	0x05
	.zero		1


	//   ....[18]....
        /*0214*/ 	.word	0x00000820
        /*0218*/ 	.word	0x000000ff
        /*021c*/ 	.word	0x00000090
        /*0220*/ 	.short	0x0100
        /*0222*/ 	.byte	0x06
	.zero		1


	//   ....[19]....
        /*0224*/ 	.word	0x00000830
        /*0228*/ 	.word	0x000000ff
        /*022c*/ 	.word	0x000000a0
        /*0230*/ 	.short	0x0100
        /*0232*/ 	.byte	0x06
	.zero		1


	//   ....[20]....
        /*0234*/ 	.word	0x00000840
        /*0238*/ 	.word	0x000000ff
        /*023c*/ 	.word	0x00000098
        /*0240*/ 	.short	0x0100
        /*0242*/ 	.byte	0x06
	.zero		1


	//   ....[21]....
        /*0244*/ 	.word	0x00000850
        /*0248*/ 	.word	0x000000ff
        /*024c*/ 	.word	0x000000a8
        /*0250*/ 	.short	0x0100
        /*0252*/ 	.byte	0x06
	.zero		1


	//   ....[22]....
        /*0254*/ 	.word	0x00000940
        /*0258*/ 	.word	0x000000ff
        /*025c*/ 	.word	0x000000b0
        /*0260*/ 	.short	0x0100
        /*0262*/ 	.byte	0x05
	.zero		1


	//   ....[23]....
        /*0264*/ 	.word	0x00000950
        /*0268*/ 	.word	0x000000ff
        /*026c*/ 	.word	0x000000b8
        /*0270*/ 	.short	0x0100
        /*0272*/ 	.byte	0x05
	.zero		1


	//   ....[24]....
        /*0274*/ 	.word	0x00000a90
        /*0278*/ 	.word	0x000000ff
        /*027c*/ 	.word	0x000000c0
        /*0280*/ 	.short	0x0100
        /*0282*/ 	.byte	0x05
	.zero		1


	//   ....[25]....
        /*0284*/ 	.word	0x00000aa0
        /*0288*/ 	.word	0x000000ff
        /*028c*/ 	.word	0x000000d0
        /*0290*/ 	.short	0x0100
        /*0292*/ 	.byte	0x05
	.zero		1


	//   ....[26]....
        /*0294*/ 	.word	0x00000ab0
        /*0298*/ 	.word	0x000000ff
        /*029c*/ 	.word	0x000000c8
        /*02a0*/ 	.short	0x0100
        /*02a2*/ 	.byte	0x05
	.zero		1


	//   ....[27]....
        /*02a4*/ 	.word	0x00000ac0
        /*02a8*/ 	.word	0x000000ff
        /*02ac*/ 	.word	0x000000d8
        /*02b0*/ 	.short	0x0100
        /*02b2*/ 	.byte	0x05
	.zero		1


	//   ....[28]....
        /*02b4*/ 	.word	0x00000bf0
        /*02b8*/ 	.word	0x000000ff
        /*02bc*/ 	.word	0x000000e0
        /*02c0*/ 	.short	0x0100
        /*02c2*/ 	.byte	0x06
	.zero		1


	//   ....[29]....
        /*02c4*/ 	.word	0x00000c00
        /*02c8*/ 	.word	0x000000ff
        /*02cc*/ 	.word	0x00000100
        /*02d0*/ 	.short	0x0100
        /*02d2*/ 	.byte	0x06
	.zero		1


	//   ....[30]....
        /*02d4*/ 	.word	0x00000c10
        /*02d8*/ 	.word	0x000000ff
        /*02dc*/ 	.word	0x000000e8
        /*02e0*/ 	.short	0x0100
        /*02e2*/ 	.byte	0x06
	.zero		1


	//   ....[31]....
        /*02e4*/ 	.word	0x00000c20
        /*02e8*/ 	.word	0x000000ff
        /*02ec*/ 	.word	0x00000108
        /*02f0*/ 	.short	0x0100
        /*02f2*/ 	.byte	0x06
	.zero		1


	//   ....[32]....
        /*02f4*/ 	.word	0x00000c30
        /*02f8*/ 	.word	0x000000ff
        /*02fc*/ 	.word	0x000000f0
        /*0300*/ 	.short	0x0100
        /*0302*/ 	.byte	0x06
	.zero		1


	//   ....[33]....
        /*0304*/ 	.word	0x00000c40
        /*0308*/ 	.word	0x000000ff
        /*030c*/ 	.word	0x00000110
        /*0310*/ 	.short	0x0100
        /*0312*/ 	.byte	0x06
	.zero		1


	//   ....[34]....
        /*0314*/ 	.word	0x00000c50
        /*0318*/ 	.word	0x000000ff
        /*031c*/ 	.word	0x000000f8
        /*0320*/ 	.short	0x0100
        /*0322*/ 	.byte	0x06
	.zero		1


	//   ....[35]....
        /*0324*/ 	.word	0x00000c60
        /*0328*/ 	.word	0x000000ff
        /*032c*/ 	.word	0x00000118
        /*0330*/ 	.short	0x0100
        /*0332*/ 	.byte	0x06
	.zero		1


	//   ....[36]....
        /*0334*/ 	.word	0x00000d50
        /*0338*/ 	.word	0x000000ff
        /*033c*/ 	.word	0x00000120
        /*0340*/ 	.short	0x0100
        /*0342*/ 	.byte	0x05
	.zero		1


	//   ....[37]....
        /*0344*/ 	.word	0x00000d60
        /*0348*/ 	.word	0x000000ff
        /*034c*/ 	.word	0x00000130
        /*0350*/ 	.short	0x0100
        /*0352*/ 	.byte	0x05
	.zero		1


	//   ....[38]....
        /*0354*/ 	.word	0x00000d70
        /*0358*/ 	.word	0x000000ff
        /*035c*/ 	.word	0x00000128
        /*0360*/ 	.short	0x0100
        /*0362*/ 	.byte	0x05
	.zero		1


	//   ....[39]....
        /*0364*/ 	.word	0x00000d80
        /*0368*/ 	.word	0x000000ff
        /*036c*/ 	.word	0x00000138
        /*0370*/ 	.short	0x0100
        /*0372*/ 	.byte	0x05
	.zero		1


	//   ....[40]....
        /*0374*/ 	.word	0x00001650
        /*0378*/ 	.word	0x00000002
        /*037c*/ 	.word	0x00000130
        /*0380*/ 	.short	0x010a
        /*0382*/ 	.byte	0xff
	.zero		1


	//   ....[41]....
        /*0384*/ 	.word	0x00001680
        /*0388*/ 	.word	0x00000002
        /*038c*/ 	.word	0x00000120
        /*0390*/ 	.short	0x0101
        /*0392*/ 	.byte	0xff
	.zero		1


	//   ....[42]....
        /*0394*/ 	.word	0x00001750
        /*0398*/ 	.word	0x000000ff
        /*039c*/ 	.word	0x00000048
        /*03a0*/ 	.short	0x010a
        /*03a2*/ 	.byte	0x05
	.zero		1


	//   ....[43]....
        /*03a4*/ 	.word	0x000017f0
        /*03a8*/ 	.word	0x000000ff
        /*03ac*/ 	.word	0x00000048
        /*03b0*/ 	.short	0x010a
        /*03b2*/ 	.byte	0x21
	.zero		1


	//   ....[44]....
        /*03b4*/ 	.word	0x00001940
        /*03b8*/ 	.word	0x000000ff
        /*03bc*/ 	.word	0x00000048
        /*03c0*/ 	.short	0x010a
        /*03c2*/ 	.byte	0x08
	.zero		1


	//   ....[45]....
        /*03c4*/ 	.word	0x00001a50
        /*03c8*/ 	.word	0x000000ff
        /*03cc*/ 	.word	0x000000b8
        /*03d0*/ 	.short	0x0101
        /*03d2*/ 	.byte	0x04
	.zero		1


	//   ....[46]....
        /*03d4*/ 	.word	0x00001a70
        /*03d8*/ 	.word	0x000000ff
        /*03dc*/ 	.word	0x00000048
        /*03e0*/ 	.short	0x010a
        /*03e2*/ 	.byte	0x05
	.zero		1


	//   ....[47]....
        /*03e4*/ 	.word	0x00001af0
        /*03e8*/ 	.word	0x000000ff
        /*03ec*/ 	.word	0x00000048
        /*03f0*/ 	.short	0x010a
        /*03f2*/ 	.byte	0x11
	.zero		1


	//   ....[48]....
        /*03f4*/ 	.word	0x00001c40
        /*03f8*/ 	.word	0x000000ff
        /*03fc*/ 	.word	0x00000048
        /*0400*/ 	.short	0x010a
        /*0402*/ 	.byte	0x08
	.zero		1


	//   ....[49]....
        /*0404*/ 	.word	0x00001d80
        /*0408*/ 	.word	0x00000002
        /*040c*/ 	.word	0x000000c0
        /*0410*/ 	.short	0x010a
        /*0412*/ 	.byte	0xff
	.zero		1


	//   ....[50]....
        /*0414*/ 	.word	0x00001e40
        /*0418*/ 	.word	0x00000002
        /*041c*/ 	.word	0x00000000
        /*0420*/ 	.short	0x0101
        /*0422*/ 	.byte	0xff
	.zero		1


	//   ....[51]....
        /*0424*/ 	.word	0x000023a0
        /*0428*/ 	.word	0x000000ff
        /*042c*/ 	.word	0x00000000
        /*0430*/ 	.short	0x010a
        /*0432*/ 	.byte	0x05
	.zero		1


	//   ....[52]....
        /*0434*/ 	.word	0x00002430
        /*0438*/ 	.word	0x000000ff
        /*043c*/ 	.word	0x00000000
        /*0440*/ 	.short	0x010a
        /*0442*/ 	.byte	0x05
	.zero		1


	//   ....[53]....
        /*0444*/ 	.word	0x000024c0
        /*0448*/ 	.word	0x000000ff
        /*044c*/ 	.word	0x00000000
        /*0450*/ 	.short	0x010a
        /*0452*/ 	.byte	0x05
	.zero		1


	//   ....[54]....
        /*0454*/ 	.word	0x00002550
        /*0458*/ 	.word	0x000000ff
        /*045c*/ 	.word	0x00000000
        /*0460*/ 	.short	0x010a
        /*0462*/ 	.byte	0x05
	.zero		1


	//   ....[55]....
        /*0464*/ 	.word	0x000025e0
        /*0468*/ 	.word	0x000000ff
        /*046c*/ 	.word	0x00000000
        /*0470*/ 	.short	0x010a
        /*0472*/ 	.byte	0x05
	.zero		1


	//   ....[56]....
        /*0474*/ 	.word	0x00002670
        /*0478*/ 	.word	0x000000ff
        /*047c*/ 	.word	0x00000000
        /*0480*/ 	.short	0x010a
        /*0482*/ 	.byte	0x05
	.zero		1


	//   ....[57]....
        /*0484*/ 	.word	0x00002700
        /*0488*/ 	.word	0x000000ff
        /*048c*/ 	.word	0x00000000
        /*0490*/ 	.short	0x010a
        /*0492*/ 	.byte	0x05
	.zero		1


	//   ....[58]....
        /*0494*/ 	.word	0x00002790
        /*0498*/ 	.word	0x000000ff
        /*049c*/ 	.word	0x00000000
        /*04a0*/ 	.short	0x010a
        /*04a2*/ 	.byte	0x05
	.zero		1


	//   ....[59]....
        /*04a4*/ 	.word	0x00002830
        /*04a8*/ 	.word	0x00000000
        /*04ac*/ 	.word	0x00000000
        /*04b0*/ 	.short	0x010a
        /*04b2*/ 	.byte	0xff
	.zero		1


	//   ....[60]....
        /*04b4*/ 	.word	0x00002950
        /*04b8*/ 	.word	0x00000000
        /*04bc*/ 	.word	0x00000120
        /*04c0*/ 	.short	0x010a
        /*04c2*/ 	.byte	0xff
	.zero		1


	//   ....[61]....
        /*04c4*/ 	.word	0x000029c0
        /*04c8*/ 	.word	0x00000000
        /*04cc*/ 	.word	0x00000000
        /*04d0*/ 	.short	0x0101
        /*04d2*/ 	.byte	0xff
	.zero		1


	//   ....[62]....
        /*04d4*/ 	.word	0x000029e0
        /*04d8*/ 	.word	0x000000ff
        /*04dc*/ 	.word	0x000000d0
        /*04e0*/ 	.short	0x010a
        /*04e2*/ 	.byte	0x05
	.zero		1


	//   ....[63]....
        /*04e4*/ 	.word	0x00002b00
        /*04e8*/ 	.word	0x00000000
        /*04ec*/ 	.word	0x000000c0
        /*04f0*/ 	.short	0x010a
        /*04f2*/ 	.byte	0xff
	.zero		1


	//   ....[64]....
        /*04f4*/ 	.word	0x00002c00
        /*04f8*/ 	.word	0x00000000
        /*04fc*/ 	.word	0x00000000
        /*0500*/ 	.short	0x0101
        /*0502*/ 	.byte	0xff
	.zero		1


	//   ....[65]....
        /*0504*/ 	.word	0x00002c90
        /*0508*/ 	.word	0x000000ff
        /*050c*/ 	.word	0x000000d0
        /*0510*/ 	.short	0x0106
        /*0512*/ 	.byte	0x05
	.zero		1


	//   ....[66]....
        /*0514*/ 	.word	0x00002cb0
        /*0518*/ 	.word	0x000000ff
        /*051c*/ 	.word	0x000000d0
        /*0520*/ 	.short	0x010a
        /*0522*/ 	.byte	0x05
	.zero		1


	//   ....[67]....
        /*0524*/ 	.word	0x00002d40
        /*0528*/ 	.word	0x000000ff
        /*052c*/ 	.word	0x000000d0
        /*0530*/ 	.short	0x0106
        /*0532*/ 	.byte	0x04
	.zero		1


	//   ....[68]....
        /*0534*/ 	.word	0x00002d80
        /*0538*/ 	.word	0x00000000
        /*053c*/ 	.word	0x000000d0
        /*0540*/ 	.short	0x010a
        /*0542*/ 	.byte	0xff
	.zero		1


	//   ....[69]....
        /*0544*/ 	.word	0x000032c0
        /*0548*/ 	.word	0x00000000
        /*054c*/ 	.word	0x000000c0
        /*0550*/ 	.short	0x010a
        /*0552*/ 	.byte	0xff
	.zero		1


	//   ....[70]....
        /*0554*/ 	.word	0x000033d0
        /*0558*/ 	.word	0x00000003
        /*055c*/ 	.word	0x00000000
        /*0560*/ 	.short	0x0101
        /*0562*/ 	.byte	0xff
	.zero		1


	//   ....[71]....
        /*0564*/ 	.word	0x000033e0
        /*0568*/ 	.word	0x000000ff
        /*056c*/ 	.word	0x00000000
        /*0570*/ 	.short	0x010a
        /*0572*/ 	.byte	0x05
	.zero		1


	//   ....[72]....
        /*0574*/ 	.word	0x00003400
        /*0578*/ 	.word	0x000000ff
        /*057c*/ 	.word	0x00000100
        /*0580*/ 	.short	0x010a
        /*0582*/ 	.byte	0x0e
	.zero		1


	//   ....[73]....
        /*0584*/ 	.word	0x000034d0
        /*0588*/ 	.word	0x000000ff
        /*058c*/ 	.word	0x00000000
        /*0590*/ 	.short	0x010a
        /*0592*/ 	.byte	0x07
	.zero		1


	//   ....[74]....
        /*0594*/ 	.word	0x00003600
        /*0598*/ 	.word	0x000000ff
        /*059c*/ 	.word	0x00000000
        /*05a0*/ 	.short	0x010a
        /*05a2*/ 	.byte	0x13
	.zero		1


	//   ....[75]....
        /*05a4*/ 	.word	0x000038a0
        /*05a8*/ 	.word	0x000000ff
        /*05ac*/ 	.word	0x00000000
        /*05b0*/ 	.short	0x010a
        /*05b2*/ 	.byte	0x05
	.zero		1


	//   ....[76]....
        /*05b4*/ 	.word	0x00003930
        /*05b8*/ 	.word	0x000000ff
        /*05bc*/ 	.word	0x00000000
        /*05c0*/ 	.short	0x010a
        /*05c2*/ 	.byte	0x05
	.zero		1


	//   ....[77]....
        /*05c4*/ 	.word	0x000039c0
        /*05c8*/ 	.word	0x000000ff
        /*05cc*/ 	.word	0x00000000
        /*05d0*/ 	.short	0x010a
        /*05d2*/ 	.byte	0x05
	.zero		1


	//   ....[78]....
        /*05d4*/ 	.word	0x00003a50
        /*05d8*/ 	.word	0x000000ff
        /*05dc*/ 	.word	0x00000000
        /*05e0*/ 	.short	0x010a
        /*05e2*/ 	.byte	0x06
	.zero		1


	//   ....[79]....
        /*05e4*/ 	.word	0x00003e90
        /*05e8*/ 	.word	0x00000000
        /*05ec*/ 	.word	0x000000c0
        /*05f0*/ 	.short	0x010a
        /*05f2*/ 	.byte	0xff
	.zero		1


	//   ....[80]....
        /*05f4*/ 	.word	0x00003f70
        /*05f8*/ 	.word	0x00000000
        /*05fc*/ 	.word	0x00000000
        /*0600*/ 	.short	0x0101
        /*0602*/ 	.byte	0xff
	.zero		1


	//   ....[81]....
        /*0604*/ 	.word	0x00004290
        /*0608*/ 	.word	0x000000ff
        /*060c*/ 	.word	0x000000b8
        /*0610*/ 	.short	0x010a
        /*0612*/ 	.byte	0x04
	.zero		1


	//   ....[82]....
        /*0614*/ 	.word	0x00004470
        /*0618*/ 	.word	0x000000ff
        /*061c*/ 	.word	0x000000a0
        /*0620*/ 	.short	0x010a
        /*0622*/ 	.byte	0x0d
	.zero		1


	//   ....[83]....
        /*0624*/ 	.word	0x00004800
        /*0628*/ 	.word	0x000000ff
        /*062c*/ 	.word	0x00000090
        /*0630*/ 	.short	0x010b
        /*0632*/ 	.byte	0x0d
	.zero		1


	//   ....[84]....
        /*0634*/ 	.word	0x00004850
        /*0638*/ 	.word	0x000000ff
        /*063c*/ 	.word	0x00000000
        /*0640*/ 	.short	0x0101
        /*0642*/ 	.byte	0x15
	.zero		1


	//   ....[85]....
        /*0644*/ 	.word	0x00004900
        /*0648*/ 	.word	0x000000ff
        /*064c*/ 	.word	0x00000000
        /*0650*/ 	.short	0x010a
        /*0652*/ 	.byte	0x04
	.zero		1


	//   ....[86]....
        /*0654*/ 	.word	0x000049a0
        /*0658*/ 	.word	0x00000000
        /*065c*/ 	.word	0x00000000
        /*0660*/ 	.short	0x010a
        /*0662*/ 	.byte	0xff
	.zero		1


	//   ....[87]....
        /*0664*/ 	.word	0x00004c90
        /*0668*/ 	.word	0x00000000
        /*066c*/ 	.word	0x000000c0
        /*0670*/ 	.short	0x010a
        /*0672*/ 	.byte	0xff
	.zero		1


	//   ....[88]....
        /*0674*/ 	.word	0x00004da0
        /*0678*/ 	.word	0x00000000
        /*067c*/ 	.word	0x00000000
        /*0680*/ 	.short	0x0101
        /*0682*/ 	.byte	0xff
	.zero		1


	//   ....[89]....
        /*0684*/ 	.word	0x00005770
        /*0688*/ 	.word	0x00000002
        /*068c*/ 	.word	0x00000090
        /*0690*/ 	.short	0x010a
        /*0692*/ 	.byte	0xff
	.zero		1


	//   ....[90]....
        /*0694*/ 	.word	0x00005790
        /*0698*/ 	.word	0x00000017
        /*069c*/ 	.word	0x000000e0
        /*06a0*/ 	.short	0x010a
        /*06a2*/ 	.byte	0xff
	.zero		1


	//   ....[91]....
        /*06a4*/ 	.word	0x00005920
        /*06a8*/ 	.word	0x00000002
        /*06ac*/ 	.word	0x00000090
        /*06b0*/ 	.short	0x010a
        /*06b2*/ 	.byte	0xff
	.zero		1


	//   ....[92]....
        /*06b4*/ 	.word	0x00005af0
        /*06b8*/ 	.word	0x00000017
        /*06bc*/ 	.word	0x000000e0
        /*06c0*/ 	.short	0x010a
        /*06c2*/ 	.byte	0xff
	.zero		1


	//   ....[93]....
        /*06c4*/ 	.word	0x00006500
        /*06c8*/ 	.word	0x000000ff
        /*06cc*/ 	.word	0x00000000
        /*06d0*/ 	.short	0x0101
        /*06d2*/ 	.byte	0x05
	.zero		1


	//   ....[94]....
        /*06d4*/ 	.word	0x00006de0
        /*06d8*/ 	.word	0x00000000
        /*06dc*/ 	.word	0x00000000
        /*06e0*/ 	.short	0x0101
        /*06e2*/ 	.byte	0xff
	.zero		1


	//   ....[95]....
        /*06e4*/ 	.word	0x00007080
        /*06e8*/ 	.word	0x00000002
        /*06ec*/ 	.word	0x00000130
        /*06f0*/ 	.short	0x010a
        /*06f2*/ 	.byte	0xff
	.zero		1


	//   ....[96]....
        /*06f4*/ 	.word	0x000070e0
        /*06f8*/ 	.word	0x00000002
        /*06fc*/ 	.word	0x00000048
        /*0700*/ 	.short	0x010a
        /*0702*/ 	.byte	0xff
	.zero		1


	//   ....[97]....
        /*0704*/ 	.word	0x00007140
        /*0708*/ 	.word	0x00000002
        /*070c*/ 	.word	0x00000048
        /*0710*/ 	.short	0x010a
        /*0712*/ 	.byte	0xff
	.zero		1


	//   ....[98]....
        /*0714*/ 	.word	0x00007190
        /*0718*/ 	.word	0x00000002
        /*071c*/ 	.word	0x000000c0
        /*0720*/ 	.short	0x010a
        /*0722*/ 	.byte	0xff
	.zero		1


	//   ....[99]....
        /*0724*/ 	.word	0x000071f0
        /*0728*/ 	.word	0x00000000
        /*072c*/ 	.word	0x00000000
        /*0730*/ 	.short	0x010a
        /*0732*/ 	.byte	0xff
	.zero		1


	//   ....[100]....
        /*0734*/ 	.word	0x00007250
        /*0738*/ 	.word	0x00000000
        /*073c*/ 	.word	0x00000000
        /*0740*/ 	.short	0x010a
        /*0742*/ 	.byte	0xff
	.zero		1


	//   ....[101]....
        /*0744*/ 	.word	0x000072b0
        /*0748*/ 	.word	0x00000000
        /*074c*/ 	.word	0x00000000
        /*0750*/ 	.short	0x010a
        /*0752*/ 	.byte	0xff
	.zero		1


	//   ....[102]....
        /*0754*/ 	.word	0x00007310
        /*0758*/ 	.word	0x00000000
        /*075c*/ 	.word	0x00000000
        /*0760*/ 	.short	0x010a
        /*0762*/ 	.byte	0xff
	.zero		1


	//   ....[103]....
        /*0764*/ 	.word	0x00007370
        /*0768*/ 	.word	0x00000000
        /*076c*/ 	.word	0x00000000
        /*0770*/ 	.short	0x010a
        /*0772*/ 	.byte	0xff
	.zero		1


	//   ....[104]....
        /*0774*/ 	.word	0x000073d0
        /*0778*/ 	.word	0x00000000
        /*077c*/ 	.word	0x00000000
        /*0780*/ 	.short	0x010a
        /*0782*/ 	.byte	0xff
	.zero		1


	//   ....[105]....
        /*0784*/ 	.word	0x00007430
        /*0788*/ 	.word	0x00000000
        /*078c*/ 	.word	0x00000000
        /*0790*/ 	.short	0x010a
        /*0792*/ 	.byte	0xff
	.zero		1


	//   ....[106]....
        /*0794*/ 	.word	0x00007490
        /*0798*/ 	.word	0x00000000
        /*079c*/ 	.word	0x00000000
        /*07a0*/ 	.short	0x010a
        /*07a2*/ 	.byte	0xff
	.zero		1


	//   ....[107]....
        /*07a4*/ 	.word	0x000074e0
        /*07a8*/ 	.word	0x00000000
        /*07ac*/ 	.word	0x00000120
        /*07b0*/ 	.short	0x010a
        /*07b2*/ 	.byte	0xff
	.zero		1


	//   ....[108]....
        /*07b4*/ 	.word	0x00007540
        /*07b8*/ 	.word	0x00000000
        /*07bc*/ 	.word	0x000000d0
        /*07c0*/ 	.short	0x010a
        /*07c2*/ 	.byte	0xff
	.zero		1


	//   ....[109]....
        /*07c4*/ 	.word	0x00007590
        /*07c8*/ 	.word	0x00000000
        /*07cc*/ 	.word	0x000000c0
        /*07d0*/ 	.short	0x010a
        /*07d2*/ 	.byte	0xff
	.zero		1


	//   ....[110]....
        /*07d4*/ 	.word	0x000075f0
        /*07d8*/ 	.word	0x00000000
        /*07dc*/ 	.word	0x000000d0
        /*07e0*/ 	.short	0x010a
        /*07e2*/ 	.byte	0xff
	.zero		1


	//   ....[111]....
        /*07e4*/ 	.word	0x00007640
        /*07e8*/ 	.word	0x00000000
        /*07ec*/ 	.word	0x000000c0
        /*07f0*/ 	.short	0x010a
        /*07f2*/ 	.byte	0xff
	.zero		1


	//   ....[112]....
        /*07f4*/ 	.word	0x000076a0
        /*07f8*/ 	.word	0x00000002
        /*07fc*/ 	.word	0x00000100
        /*0800*/ 	.short	0x010a
        /*0802*/ 	.byte	0xff
	.zero		1


	//   ....[113]....
        /*0804*/ 	.word	0x00007700
        /*0808*/ 	.word	0x00000000
        /*080c*/ 	.word	0x00000000
        /*0810*/ 	.short	0x010a
        /*0812*/ 	.byte	0xff
	.zero		1


	//   ....[114]....
        /*0814*/ 	.word	0x00007760
        /*0818*/ 	.word	0x00000000
        /*081c*/ 	.word	0x00000000
        /*0820*/ 	.short	0x010a
        /*0822*/ 	.byte	0xff
	.zero		1


	//   ....[115]....
        /*0824*/ 	.word	0x000077c0
        /*0828*/ 	.word	0x00000000
        /*082c*/ 	.word	0x00000000
        /*0830*/ 	.short	0x010a
        /*0832*/ 	.byte	0xff
	.zero		1


	//   ....[116]....
        /*0834*/ 	.word	0x00007820
        /*0838*/ 	.word	0x00000000
        /*083c*/ 	.word	0x00000000
        /*0840*/ 	.short	0x010a
        /*0842*/ 	.byte	0xff
	.zero		1


	//   ....[117]....
        /*0844*/ 	.word	0x00007880
        /*0848*/ 	.word	0x00000000
        /*084c*/ 	.word	0x00000000
        /*0850*/ 	.short	0x010a
        /*0852*/ 	.byte	0xff
	.zero		1


	//   ....[118]....
        /*0854*/ 	.word	0x000078d0
        /*0858*/ 	.word	0x00000000
        /*085c*/ 	.word	0x000000c0
        /*0860*/ 	.short	0x010a
        /*0862*/ 	.byte	0xff
	.zero		1


	//   ....[119]....
        /*0864*/ 	.word	0x00007930
        /*0868*/ 	.word	0x00000000
        /*086c*/ 	.word	0x000000b8
        /*0870*/ 	.short	0x010a
        /*0872*/ 	.byte	0xff
	.zero		1


	//   ....[120]....
        /*0874*/ 	.word	0x00007990
        /*0878*/ 	.word	0x00000000
        /*087c*/ 	.word	0x000000a0
        /*0880*/ 	.short	0x010a
        /*0882*/ 	.byte	0xff
	.zero		1


	//   ....[121]....
        /*0884*/ 	.word	0x000079f0
        /*0888*/ 	.word	0x00000000
        /*088c*/ 	.word	0x00000000
        /*0890*/ 	.short	0x010a
        /*0892*/ 	.byte	0xff
	.zero		1


	//   ....[122]....
        /*0894*/ 	.word	0x00007a40
        /*0898*/ 	.word	0x00000000
        /*089c*/ 	.word	0x000000c0
        /*08a0*/ 	.short	0x010a
        /*08a2*/ 	.byte	0xff
	.zero		1


	//   ....[123]....
        /*08a4*/ 	.word	0x00007a90
        /*08a8*/ 	.word	0x00000002
        /*08ac*/ 	.word	0x00000090
        /*08b0*/ 	.short	0x010a
        /*08b2*/ 	.byte	0xff
	.zero		1


	//   ....[124]....
        /*08b4*/ 	.word	0x00007ae0
        /*08b8*/ 	.word	0x00000017
        /*08bc*/ 	.word	0x000000e0
        /*08c0*/ 	.short	0x010a
        /*08c2*/ 	.byte	0xff
	.zero		1


	//----- nvinfo : EIATTR_NUM_MBARRIERS
	.align		4
.L_47:
        /*08c4*/ 	.byte	0x03, 0x38
        /*08c6*/ 	.short	0x0028


	//----- nvinfo : EIATTR_EXIT_INSTR_OFFSETS
	.align		4
        /*08c8*/ 	.byte	0x04, 0x1c
        /*08ca*/ 	.short	(.L_49 - .L_48)


	//   ....[0]....
.L_48:
        /*08cc*/ 	.word	0x00002860


	//   ....[1]....
        /*08d0*/ 	.word	0x00002d50


	//   ....[2]....
        /*08d4*/ 	.word	0x00002db0


	//   ....[3]....
        /*08d8*/ 	.word	0x00003cb0


	//   ....[4]....
        /*08dc*/ 	.word	0x000049d0


	//   ....[5]....
        /*08e0*/ 	.word	0x00004a10


	//   ....[6]....
        /*08e4*/ 	.word	0x00006f90


	//   ....[7]....
        /*08e8*/ 	.word	0x00007010


	//   ....[8]....
        /*08ec*/ 	.word	0x00007040


	//   ....[9]....
        /*08f0*/ 	.word	0x00007070


	//----- nvinfo : EIATTR_MAX_THREADS
	.align		4
.L_49:
        /*08f4*/ 	.byte	0x04, 0x05
        /*08f6*/ 	.short	(.L_51 - .L_50)
.L_50:
        /*08f8*/ 	.word	0x00000100
        /*08fc*/ 	.word	0x00000001
        /*0900*/ 	.word	0x00000001


	//----- nvinfo : EIATTR_CRS_STACK_SIZE
	.align		4
.L_51:
        /*0904*/ 	.byte	0x04, 0x1e
        /*0906*/ 	.short	(.L_53 - .L_52)
.L_52:
        /*0908*/ 	.word	0x00000000


	//----- nvinfo : EIATTR_CBANK_PARAM_SIZE
	.align		4
.L_53:
        /*090c*/ 	.byte	0x03, 0x19
        /*090e*/ 	.short	0x0800


	//----- nvinfo : EIATTR_PARAM_CBANK
	.align		4
        /*0910*/ 	.byte	0x04, 0x0a
        /*0912*/ 	.short	(.L_55 - .L_54)
	.align		4
.L_54:
        /*0914*/ 	.word	index@(.nv.constant0._ZN7cutlass13device_kernelINS_4gemm6kernel13GemmUniversalIN4cute5tupleIJiiiiEEENS1_10collective13CollectiveMmaINS1_35MainloopSm100TmaUmmaWarpSpecializedILi9ELi2ELi4ENS5_IJNS4_1CILi1EEESB_SB_EEEEENS5_IJNSA_ILi128EEENSA_ILi48EEENSA_ILi64EEEEEENS_6half_tENS5_IJlSB_lEEESI_SJ_NS4_8TiledMMAINS4_8MMA_AtomIJNS4_20SM100_MMA_F16BF16_SSISI_SI_fLi128ELi48ELNS4_4UMMA5MajorE0ELSO_0ELNSN_7ScaleInE0ELSP_0EEEEEENS4_6LayoutISC_NS5_IJNSA_ILi0EEEST_ST_EEEEENS5_IJNS4_10UnderscoreESW_SW_EEEEENS4_13SM90_TMA_LOADENS4_14ComposedLayoutINS4_7SwizzleILi3ELi4ELi3EEENS4_18smem_ptr_flag_bitsILi16EEENSS_INS5_IJNSA_ILi8EEESG_EEENS5_IJSG_SB_EEEEEEEvNS4_8identityESZ_S19_vS1A_EENS_8epilogue10collective18CollectiveEpilogueINS1C_23Sm100TmaWarpSpecializedILi2ELi1ELi48ELb1ELb0EEEJSH_NS5_IJNSS_ISE_SB_EENSS_ISF_SB_EEEEESI_SJ_SI_SJ_NS1C_6fusion15FusionCallbacksIS1G_NS1K_17LinearCombinationISI_fSI_fLNS_15FloatRoundStyleE2EEESH_S1J_JEEENS4_5SM1004TMEM4LOAD26SM100_TMEM_LOAD_32dp32b16xESZ_NS10_INS11_ILi1ELi4ELi3EEES14_NSS_INS5_IJS15_NSA_ILi16EEEEEENS5_IJS1V_SB_EEEEEEENS4_39AutoVectorizingCopyWithAssumedAlignmentILi128EEENS4_14SM90_TMA_STOREES1Z_S21_S21_EEEvvEEEEvNT_6ParamsE)
        /*0918*/ 	.short	0x0380
        /*091a*/ 	.short	0x0800


	//----- nvinfo : EIATTR_SW_WAR
	.align		4
.L_55:
        /*091c*/ 	.byte	0x04, 0x36
        /*091e*/ 	.short	(.L_57 - .L_56)
.L_56:
        /*0920*/ 	.word	0x00000008
.L_57:


//--------------------- .nv.callgraph             --------------------------
	.section	.nv.callgraph,"",@"SHT_CUDA_CALLGRAPH"
	.align	4
	.sectionentsize	8
	.align		4
        /*0000*/ 	.word	0x00000000
	.align		4
        /*0004*/ 	.word	0xffffffff
	.align		4
        /*0008*/ 	.word	index@(_ZN7cutlass13device_kernelINS_4gemm6kernel13GemmUniversalIN4cute5tupleIJiiiiEEENS1_10collective13CollectiveMmaINS1_35MainloopSm100TmaUmmaWarpSpecializedILi9ELi2ELi4ENS5_IJNS4_1CILi1EEESB_SB_EEEEENS5_IJNSA_ILi128EEENSA_ILi48EEENSA_ILi64EEEEEENS_6half_tENS5_IJlSB_lEEESI_SJ_NS4_8TiledMMAINS4_8MMA_AtomIJNS4_20SM100_MMA_F16BF16_SSISI_SI_fLi128ELi48ELNS4_4UMMA5MajorE0ELSO_0ELNSN_7ScaleInE0ELSP_0EEEEEENS4_6LayoutISC_NS5_IJNSA_ILi0EEEST_ST_EEEEENS5_IJNS4_10UnderscoreESW_SW_EEEEENS4_13SM90_TMA_LOADENS4_14ComposedLayoutINS4_7SwizzleILi3ELi4ELi3EEENS4_18smem_ptr_flag_bitsILi16EEENSS_INS5_IJNSA_ILi8EEESG_EEENS5_IJSG_SB_EEEEEEEvNS4_8identityESZ_S19_vS1A_EENS_8epilogue10collective18CollectiveEpilogueINS1C_23Sm100TmaWarpSpecializedILi2ELi1ELi48ELb1ELb0EEEJSH_NS5_IJNSS_ISE_SB_EENSS_ISF_SB_EEEEESI_SJ_SI_SJ_NS1C_6fusion15FusionCallbacksIS1G_NS1K_17LinearCombinationISI_fSI_fLNS_15FloatRoundStyleE2EEESH_S1J_JEEENS4_5SM1004TMEM4LOAD26SM100_TMEM_LOAD_32dp32b16xESZ_NS10_INS11_ILi1ELi4ELi3EEES14_NSS_INS5_IJS15_NSA_ILi16EEEEEENS5_IJS1V_SB_EEEEEEENS4_39AutoVectorizingCopyWithAssumedAlignmentILi128EEENS4_14SM90_TMA_STOREES1Z_S21_S21_EEEvvEEEEvNT_6ParamsE)
	.align		4
        /*000c*/ 	.word	index@(__assertfail)
	.align		4
        /*0010*/ 	.word	0x00000000
	.align		4
        /*0014*/ 	.word	0xfffffffe
	.align		4
        /*0018*/ 	.word	0x00000000
	.align		4
        /*001c*/ 	.word	0xfffffffd
	.align		4
        /*0020*/ 	.word	0x00000000
	.align		4
        /*0024*/ 	.word	0xfffffffc


//--------------------- .nv.constant4             --------------------------
	.section	.nv.constant4,"a",@progbits
	.align	8
	.align		8
.nv.constant4:
        /*0000*/ 	.dword	__assertfail
	.align		8
        /*0008*/ 	.dword	__unnamed_1
	.align		8
        /*0010*/ 	.dword	__unnamed_2
	.align		8
        /*0018*/ 	.dword	_ZN40_INTERNAL_96d95c67_4_k_cu_2f7e811e_179374cuda3std3__45__cpo5beginE
	.align		8
        /*0020*/ 	.dword	_ZN40_INTERNAL_96d95c67_4_k_cu_2f7e811e_179374cuda3std3__45__cpo3endE
	.align		8
        /*0028*/ 	.dword	_ZN40_INTERNAL_96d95c67_4_k_cu_2f7e811e_179374cuda3std3__45__cpo6cbeginE
	.align		8
        /*0030*/ 	.dword	_ZN40_INTERNAL_96d95c67_4_k_cu_2f7e811e_179374cuda3std3__45__cpo4cendE
	.align		8
        /*0038*/ 	.dword	_ZN40_INTERNAL_96d95c67_4_k_cu_2f7e811e_179374cuda3std3__442_GLOBAL__N__96d95c67_4_k_cu_2f7e811e_179376ignoreE
	.align		8
        /*0040*/ 	.dword	_ZN40_INTERNAL_96d95c67_4_k_cu_2f7e811e_179374cuda3std3__419piecewise_constructE
	.align		8
        /*0048*/ 	.dword	_ZN40_INTERNAL_96d95c67_4_k_cu_2f7e811e_179374cuda3std3__48in_placeE
	.align		8
        /*0050*/ 	.dword	_ZN40_INTERNAL_96d95c67_4_k_cu_2f7e811e_179374cuda3std6ranges3__45__cpo4swapE
	.align		8
        /*0058*/ 	.dword	_ZN40_INTERNAL_96d95c67_4_k_cu_2f7e811e_179374cuda3std6ranges3__45__cpo9iter_moveE
	.align		8
        /*0060*/ 	.dword	_ZN40_INTERNAL_96d95c67_4_k_cu_2f7e811e_179374cute7productE
	.align		8
        /*0068*/ 	.dword	_ZN40_INTERNAL_96d95c67_4_k_cu_2f7e811e_179374cute1_E
	.align		8
        /*0070*/ 	.dword	$str$25
	.align		8
        /*0078*/ 	.dword	$str$26
	.align		8
        /*0080*/ 	.dword	$str$27
	.align		8
        /*0088*/ 	.dword	$str$28


//--------------------- .text._ZN7cutlass13device_kernelINS_4gemm6kernel13GemmUniversalIN4cute5tupleIJiiiiEEENS1_10collective13CollectiveMmaINS1_35MainloopSm100TmaUmmaWarpSpecializedILi9ELi2ELi4ENS5_IJNS4_1CILi1EEESB_SB_EEEEENS5_IJNSA_ILi128EEENSA_ILi48EEENSA_ILi64EEEEEENS_6half_tENS5_IJlSB_lEEESI_SJ_NS4_8TiledMMAINS4_8MMA_AtomIJNS4_20SM100_MMA_F16BF16_SSISI_SI_fLi128ELi48ELNS4_4UMMA5MajorE0ELSO_0ELNSN_7ScaleInE0ELSP_0EEEEEENS4_6LayoutISC_NS5_IJNSA_ILi0EEEST_ST_EEEEENS5_IJNS4_10UnderscoreESW_SW_EEEEENS4_13SM90_TMA_LOADENS4_14ComposedLayoutINS4_7SwizzleILi3ELi4ELi3EEENS4_18smem_ptr_flag_bitsILi16EEENSS_INS5_IJNSA_ILi8EEESG_EEENS5_IJSG_SB_EEEEEEEvNS4_8identityESZ_S19_vS1A_EENS_8epilogue10collective18CollectiveEpilogueINS1C_23Sm100TmaWarpSpecializedILi2ELi1ELi48ELb1ELb0EEEJSH_NS5_IJNSS_ISE_SB_EENSS_ISF_SB_EEEEESI_SJ_SI_SJ_NS1C_6fusion15FusionCallbacksIS1G_NS1K_17LinearCombinationISI_fSI_fLNS_15FloatRoundStyleE2EEESH_S1J_JEEENS4_5SM1004TMEM4LOAD26SM100_TMEM_LOAD_32dp32b16xESZ_NS10_INS11_ILi1ELi4ELi3EEES14_NSS_INS5_IJS15_NSA_ILi16EEEEEENS5_IJS1V_SB_EEEEEEENS4_39AutoVectorizingCopyWithAssumedAlignmentILi128EEENS4_14SM90_TMA_STOREES1Z_S21_S21_EEEvvEEEEvNT_6ParamsE --------------------------
	.section	.text._ZN7cutlass13device_kernelINS_4gemm6kernel13GemmUniversalIN4cute5tupleIJiiiiEEENS1_10collective13CollectiveMmaINS1_35MainloopSm100TmaUmmaWarpSpecializedILi9ELi2ELi4ENS5_IJNS4_1CILi1EEESB_SB_EEEEENS5_IJNSA_ILi128EEENSA_ILi48EEENSA_ILi64EEEEEENS_6half_tENS5_IJlSB_lEEESI_SJ_NS4_8TiledMMAINS4_8MMA_AtomIJNS4_20SM100_MMA_F16BF16_SSISI_SI_fLi128ELi48ELNS4_4UMMA5MajorE0ELSO_0ELNSN_7ScaleInE0ELSP_0EEEEEENS4_6LayoutISC_NS5_IJNSA_ILi0EEEST_ST_EEEEENS5_IJNS4_10UnderscoreESW_SW_EEEEENS4_13SM90_TMA_LOADENS4_14ComposedLayoutINS4_7SwizzleILi3ELi4ELi3EEENS4_18smem_ptr_flag_bitsILi16EEENSS_INS5_IJNSA_ILi8EEESG_EEENS5_IJSG_SB_EEEEEEEvNS4_8identityESZ_S19_vS1A_EENS_8epilogue10collective18CollectiveEpilogueINS1C_23Sm100TmaWarpSpecializedILi2ELi1ELi48ELb1ELb0EEEJSH_NS5_IJNSS_ISE_SB_EENSS_ISF_SB_EEEEESI_SJ_SI_SJ_NS1C_6fusion15FusionCallbacksIS1G_NS1K_17LinearCombinationISI_fSI_fLNS_15FloatRoundStyleE2EEESH_S1J_JEEENS4_5SM1004TMEM4LOAD26SM100_TMEM_LOAD_32dp32b16xESZ_NS10_INS11_ILi1ELi4ELi3EEES14_NSS_INS5_IJS15_NSA_ILi16EEEEEENS5_IJS1V_SB_EEEEEEENS4_39AutoVectorizingCopyWithAssumedAlignmentILi128EEENS4_14SM90_TMA_STOREES1Z_S21_S21_EEEvvEEEEvNT_6ParamsE,"ax",@progbits
	.align	128
.text._ZN7cutlass13device_kernelINS_4gemm6kernel13GemmUniversalIN4cute5tupleIJiiiiEEENS1_10collective13CollectiveMmaINS1_35MainloopSm100TmaUmmaWarpSpecializedILi9ELi2ELi4ENS5_IJNS4_1CILi1EEESB_SB_EEEEENS5_IJNSA_ILi128EEENSA_ILi48EEENSA_ILi64EEEEEENS_6half_tENS5_IJlSB_lEEESI_SJ_NS4_8TiledMMAINS4_8MMA_AtomIJNS4_20SM100_MMA_F16BF16_SSISI_SI_fLi128ELi48ELNS4_4UMMA5MajorE0ELSO_0ELNSN_7ScaleInE0ELSP_0EEEEEENS4_6LayoutISC_NS5_IJNSA_ILi0EEEST_ST_EEEEENS5_IJNS4_10UnderscoreESW_SW_EEEEENS4_13SM90_TMA_LOADENS4_14ComposedLayoutINS4_7SwizzleILi3ELi4ELi3EEENS4_18smem_ptr_flag_bitsILi16EEENSS_INS5_IJNSA_ILi8EEESG_EEENS5_IJSG_SB_EEEEEEEvNS4_8identityESZ_S19_vS1A_EENS_8epilogue10collective18CollectiveEpilogueINS1C_23Sm100TmaWarpSpecializedILi2ELi1ELi48ELb1ELb0EEEJSH_NS5_IJNSS_ISE_SB_EENSS_ISF_SB_EEEEESI_SJ_SI_SJ_NS1C_6fusion15FusionCallbacksIS1G_NS1K_17LinearCombinationISI_fSI_fLNS_15FloatRoundStyleE2EEESH_S1J_JEEENS4_5SM1004TMEM4LOAD26SM100_TMEM_LOAD_32dp32b16xESZ_NS10_INS11_ILi1ELi4ELi3EEES14_NSS_INS5_IJS15_NSA_ILi16EEEEEENS5_IJS1V_SB_EEEEEEENS4_39AutoVectorizingCopyWithAssumedAlignmentILi128EEENS4_14SM90_TMA_STOREES1Z_S21_S21_EEEvvEEEEvNT_6ParamsE:
        .type           _ZN7cutlass13device_kernelINS_4gemm6kernel13GemmUniversalIN4cute5tupleIJiiiiEEENS1_10collective13CollectiveMmaINS1_35MainloopSm100TmaUmmaWarpSpecializedILi9ELi2ELi4ENS5_IJNS4_1CILi1EEESB_SB_EEEEENS5_IJNSA_ILi128EEENSA_ILi48EEENSA_ILi64EEEEEENS_6half_tENS5_IJlSB_lEEESI_SJ_NS4_8TiledMMAINS4_8MMA_AtomIJNS4_20SM100_MMA_F16BF16_SSISI_SI_fLi128ELi48ELNS4_4UMMA5MajorE0ELSO_0ELNSN_7ScaleInE0ELSP_0EEEEEENS4_6LayoutISC_NS5_IJNSA_ILi0EEEST_ST_EEEEENS5_IJNS4_10UnderscoreESW_SW_EEEEENS4_13SM90_TMA_LOADENS4_14ComposedLayoutINS4_7SwizzleILi3ELi4ELi3EEENS4_18smem_ptr_flag_bitsILi16EEENSS_INS5_IJNSA_ILi8EEESG_EEENS5_IJSG_SB_EEEEEEEvNS4_8identityESZ_S19_vS1A_EENS_8epilogue10collective18CollectiveEpilogueINS1C_23Sm100TmaWarpSpecializedILi2ELi1ELi48ELb1ELb0EEEJSH_NS5_IJNSS_ISE_SB_EENSS_ISF_SB_EEEEESI_SJ_SI_SJ_NS1C_6fusion15FusionCallbacksIS1G_NS1K_17LinearCombinationISI_fSI_fLNS_15FloatRoundStyleE2EEESH_S1J_JEEENS4_5SM1004TMEM4LOAD26SM100_TMEM_LOAD_32dp32b16xESZ_NS10_INS11_ILi1ELi4ELi3EEES14_NSS_INS5_IJS15_NSA_ILi16EEEEEENS5_IJS1V_SB_EEEEEEENS4_39AutoVectorizingCopyWithAssumedAlignmentILi128EEENS4_14SM90_TMA_STOREES1Z_S21_S21_EEEvvEEEEvNT_6ParamsE,@function
        .size           _ZN7cutlass13device_kernelINS_4gemm6kernel13GemmUniversalIN4cute5tupleIJiiiiEEENS1_10collective13CollectiveMmaINS1_35MainloopSm100TmaUmmaWarpSpecializedILi9ELi2ELi4ENS5_IJNS4_1CILi1EEESB_SB_EEEEENS5_IJNSA_ILi128EEENSA_ILi48EEENSA_ILi64EEEEEENS_6half_tENS5_IJlSB_lEEESI_SJ_NS4_8TiledMMAINS4_8MMA_AtomIJNS4_20SM100_MMA_F16BF16_SSISI_SI_fLi128ELi48ELNS4_4UMMA5MajorE0ELSO_0ELNSN_7ScaleInE0ELSP_0EEEEEENS4_6LayoutISC_NS5_IJNSA_ILi0EEEST_ST_EEEEENS5_IJNS4_10UnderscoreESW_SW_EEEEENS4_13SM90_TMA_LOADENS4_14ComposedLayoutINS4_7SwizzleILi3ELi4ELi3EEENS4_18smem_ptr_flag_bitsILi16EEENSS_INS5_IJNSA_ILi8EEESG_EEENS5_IJSG_SB_EEEEEEEvNS4_8identityESZ_S19_vS1A_EENS_8epilogue10collective18CollectiveEpilogueINS1C_23Sm100TmaWarpSpecializedILi2ELi1ELi48ELb1ELb0EEEJSH_NS5_IJNSS_ISE_SB_EENSS_ISF_SB_EEEEESI_SJ_SI_SJ_NS1C_6fusion15FusionCallbacksIS1G_NS1K_17LinearCombinationISI_fSI_fLNS_15FloatRoundStyleE2EEESH_S1J_JEEENS4_5SM1004TMEM4LOAD26SM100_TMEM_LOAD_32dp32b16xESZ_NS10_INS11_ILi1ELi4ELi3EEES14_NSS_INS5_IJS15_NSA_ILi16EEEEEENS5_IJS1V_SB_EEEEEEENS4_39AutoVectorizingCopyWithAssumedAlignmentILi128EEENS4_14SM90_TMA_STOREES1Z_S21_S21_EEEvvEEEEvNT_6ParamsE,(.L_x_155 - _ZN7cutlass13device_kernelINS_4gemm6kernel13GemmUniversalIN4cute5tupleIJiiiiEEENS1_10collective13CollectiveMmaINS1_35MainloopSm100TmaUmmaWarpSpecializedILi9ELi2ELi4ENS5_IJNS4_1CILi1EEESB_SB_EEEEENS5_IJNSA_ILi128EEENSA_ILi48EEENSA_ILi64EEEEEENS_6half_tENS5_IJlSB_lEEESI_SJ_NS4_8TiledMMAINS4_8MMA_AtomIJNS4_20SM100_MMA_F16BF16_SSISI_SI_fLi128ELi48ELNS4_4UMMA5MajorE0ELSO_0ELNSN_7ScaleInE0ELSP_0EEEEEENS4_6LayoutISC_NS5_IJNSA_ILi0EEEST_ST_EEEEENS5_IJNS4_10UnderscoreESW_SW_EEEEENS4_13SM90_TMA_LOADENS4_14ComposedLayoutINS4_7SwizzleILi3ELi4ELi3EEENS4_18smem_ptr_flag_bitsILi16EEENSS_INS5_IJNSA_ILi8EEESG_EEENS5_IJSG_SB_EEEEEEEvNS4_8identityESZ_S19_vS1A_EENS_8epilogue10collective18CollectiveEpilogueINS1C_23Sm100TmaWarpSpecializedILi2ELi1ELi48ELb1ELb0EEEJSH_NS5_IJNSS_ISE_SB_EENSS_ISF_SB_EEEEESI_SJ_SI_SJ_NS1C_6fusion15FusionCallbacksIS1G_NS1K_17LinearCombinationISI_fSI_fLNS_15FloatRoundStyleE2EEESH_S1J_JEEENS4_5SM1004TMEM4LOAD26SM100_TMEM_LOAD_32dp32b16xESZ_NS10_INS11_ILi1ELi4ELi3EEES14_NSS_INS5_IJS15_NSA_ILi16EEEEEENS5_IJS1V_SB_EEEEEEENS4_39AutoVectorizingCopyWithAssumedAlignmentILi128EEENS4_14SM90_TMA_STOREES1Z_S21_S21_EEEvvEEEEvNT_6ParamsE)
        .other          _ZN7cutlass13device_kernelINS_4gemm6kernel13GemmUniversalIN4cute5tupleIJiiiiEEENS1_10collective13CollectiveMmaINS1_35MainloopSm100TmaUmmaWarpSpecializedILi9ELi2ELi4ENS5_IJNS4_1CILi1EEESB_SB_EEEEENS5_IJNSA_ILi128EEENSA_ILi48EEENSA_ILi64EEEEEENS_6half_tENS5_IJlSB_lEEESI_SJ_NS4_8TiledMMAINS4_8MMA_AtomIJNS4_20SM100_MMA_F16BF16_SSISI_SI_fLi128ELi48ELNS4_4UMMA5MajorE0ELSO_0ELNSN_7ScaleInE0ELSP_0EEEEEENS4_6LayoutISC_NS5_IJNSA_ILi0EEEST_ST_EEEEENS5_IJNS4_10UnderscoreESW_SW_EEEEENS4_13SM90_TMA_LOADENS4_14ComposedLayoutINS4_7SwizzleILi3ELi4ELi3EEENS4_18smem_ptr_flag_bitsILi16EEENSS_INS5_IJNSA_ILi8EEESG_EEENS5_IJSG_SB_EEEEEEEvNS4_8identityESZ_S19_vS1A_EENS_8epilogue10collective18CollectiveEpilogueINS1C_23Sm100TmaWarpSpecializedILi2ELi1ELi48ELb1ELb0EEEJSH_NS5_IJNSS_ISE_SB_EENSS_ISF_SB_EEEEESI_SJ_SI_SJ_NS1C_6fusion15FusionCallbacksIS1G_NS1K_17LinearCombinationISI_fSI_fLNS_15FloatRoundStyleE2EEESH_S1J_JEEENS4_5SM1004TMEM4LOAD26SM100_TMEM_LOAD_32dp32b16xESZ_NS10_INS11_ILi1ELi4ELi3EEES14_NSS_INS5_IJS15_NSA_ILi16EEEEEENS5_IJS1V_SB_EEEEEEENS4_39AutoVectorizingCopyWithAssumedAlignmentILi128EEENS4_14SM90_TMA_STOREES1Z_S21_S21_EEEvvEEEEvNT_6ParamsE,@"STO_CUDA_ENTRY STV_DEFAULT"
_ZN7cutlass13device_kernelINS_4gemm6kernel13GemmUniversalIN4cute5tupleIJiiiiEEENS1_10collective13CollectiveMmaINS1_35MainloopSm100TmaUmmaWarpSpecializedILi9ELi2ELi4ENS5_IJNS4_1CILi1EEESB_SB_EEEEENS5_IJNSA_ILi128EEENSA_ILi48EEENSA_ILi64EEEEEENS_6half_tENS5_IJlSB_lEEESI_SJ_NS4_8TiledMMAINS4_8MMA_AtomIJNS4_20SM100_MMA_F16BF16_SSISI_SI_fLi128ELi48ELNS4_4UMMA5MajorE0ELSO_0ELNSN_7ScaleInE0ELSP_0EEEEEENS4_6LayoutISC_NS5_IJNSA_ILi0EEEST_ST_EEEEENS5_IJNS4_10UnderscoreESW_SW_EEEEENS4_13SM90_TMA_LOADENS4_14ComposedLayoutINS4_7SwizzleILi3ELi4ELi3EEENS4_18smem_ptr_flag_bitsILi16EEENSS_INS5_IJNSA_ILi8EEESG_EEENS5_IJSG_SB_EEEEEEEvNS4_8identityESZ_S19_vS1A_EENS_8epilogue10collective18CollectiveEpilogueINS1C_23Sm100TmaWarpSpecializedILi2ELi1ELi48ELb1ELb0EEEJSH_NS5_IJNSS_ISE_SB_EENSS_ISF_SB_EEEEESI_SJ_SI_SJ_NS1C_6fusion15FusionCallbacksIS1G_NS1K_17LinearCombinationISI_fSI_fLNS_15FloatRoundStyleE2EEESH_S1J_JEEENS4_5SM1004TMEM4LOAD26SM100_TMEM_LOAD_32dp32b16xESZ_NS10_INS11_ILi1ELi4ELi3EEES14_NSS_INS5_IJS15_NSA_ILi16EEEEEENS5_IJS1V_SB_EEEEEEENS4_39AutoVectorizingCopyWithAssumedAlignmentILi128EEENS4_14SM90_TMA_STOREES1Z_S21_S21_EEEvvEEEEvNT_6ParamsE:
[----:B------:R-:W1:Y:S01]  /*0000*/  LDC R1, c[0x0][0x37c] ;  /* 0x0000df00ff017b82 */ /* 0x000e620000000800 */
[----:B------:R-:W2:Y:S01]  /*0010*/  S2R R138, SR_TID.X ;  /* 0x00000000008a7919 */ /* 0x000ea20000002100 */
[----:B------:R-:W3:Y:S01]  /*0020*/  LDCU.64 UR4, c[0x0][0x890] ;  /* 0x00011200ff0477ac */ /* 0x000ee20008000a00 */
[----:B------:R-:W-:Y:S02]  /*0030*/  PRMT R126, RZ, 0x7610, R126 ;  /* 0x00007610ff7e7816 */ /* 0x000fe4000000007e */
[----:B------:R-:W-:Y:S01]  /*0040*/  ELECT P5, URZ, PT ;  /* 0x0000000000ff782f */ /* 0x000fe200038a0000 */
[----:B------:R-:W4:Y:S01]  /*0050*/  LDCU.64 UR42, c[0x0][0x358] ;  /* 0x00006b00ff2a77ac */ /* 0x000f220008000a00 */
[----:B---3--:R-:W-:-:S04]  /*0060*/  UISETP.NE.U32.AND UP0, UPT, UR4, URZ, UPT ;  /* 0x000000ff0400728c */ /* 0x008fc8000bf05070 */
[----:B------:R-:W-:Y:S01]  /*0070*/  UISETP.NE.AND.EX UP0, UPT, UR5, URZ, UPT, UP0 ;  /* 0x000000ff0500728c */ /* 0x000fe2000bf05300 */
[----:B--2---:R-:W-:-:S05]  /*0080*/  SHF.R.U32.HI R131, RZ, 0x5, R138 ;  /* 0x00000005ff837819 */ /* 0x004fca000001168a */
[----:B------:R-:W2:Y:S02]  /*0090*/  SHFL.IDX PT, R0, R131, RZ, 0x1f ;  /* 0x00001fff83007589 */ /* 0x000ea400000e0000 */
[----:B--2---:R-:W-:Y:S01]  /*00a0*/  R2UR UR8, R0 ;  /* 0x00000000000872ca */ /* 0x004fe200000e0000 */
[----:B-1--4-:R-:W-:-:S14]  /*00b0*/  BRA.U UP0, `(.L_x_0) ;  /* 0x00000001002c7547 */ /* 0x012fdc000b800000 */
[----:B------:R-:W1:Y:S02]  /*00c0*/  LDCU.64 UR6, c[0x0][0x888] ;  /* 0x00011100ff0677ac */ /* 0x000e640008000a00 */
[----:B-1----:R-:W-:-:S04]  /*00d0*/  UISETP.NE.U32.AND UP0, UPT, UR6, URZ, UPT ;  /* 0x000000ff0600728c */ /* 0x002fc8000bf05070 */
[----:B------:R-:W-:-:S09]  /*00e0*/  UISETP.NE.AND.EX UP0, UPT, UR7, URZ, UPT, UP0 ;  /* 0x000000ff0700728c */ /* 0x000fd2000bf05300 */
[----:B------:R-:W-:Y:S05]  /*00f0*/  BRA.U !UP0, `(.L_x_1) ;  /* 0x0000000108107547 */ /* 0x000fea000b800000 */
[----:B------:R-:W1:Y:S02]  /*0100*/  LDC.64 R2, c[0x0][0x888] ;  /* 0x00022200ff027b82 */ /* 0x000e640000000a00 */
[----:B-1----:R1:W5:Y:S01]  /*0110*/  LDG.E R67, desc[UR42][R2.64] ;  /* 0x0000002a02437981 */ /* 0x002362000c1e1900 */
[----:B------:R-:W-:Y:S01]  /*0120*/  HFMA2 R126, -RZ, RZ, 0, 5.9604644775390625e-08 ;  /* 0x00000001ff7e7431 */ /* 0x000fe200000001ff */
[----:B------:R-:W-:Y:S05]  /*0130*/  BRA `(.L_x_0) ;  /* 0x00000000000c7947 */ /* 0x000fea0003800000 */
.L_x_1:
[----:B------:R-:W1:Y:S01]  /*0140*/  LDCU UR6, c[0x0][0x880] ;  /* 0x00011000ff0677ac */ /* 0x000e620008000800 */
[----:B------:R-:W-:Y:S01]  /*0150*/  HFMA2 R126, -RZ, RZ, 0, 5.9604644775390625e-08 ;  /* 0x00000001ff7e7431 */ /* 0x000fe200000001ff */
[----:B-1----:R-:W-:-:S07]  /*0160*/  MOV R67, UR6 ;  /* 0x0000000600437c02 */ /* 0x002fce0008000f00 */
.L_x_0:
[----:B------:R-:W2:Y:S02]  /*0170*/  LDCU.64 UR6, c[0x0][0x8b0] ;  /* 0x00011600ff0677ac */ /* 0x000ea40008000a00 */
[----:B--2---:R-:W-:-:S04]  /*0180*/  UISETP.NE.U32.AND UP0, UPT, UR6, URZ, UPT ;  /* 0x000000ff0600728c */ /* 0x004fc8000bf05070 */
[----:B------:R-:W-:-:S09]  /*0190*/  UISETP.NE.AND.EX UP0, UPT, UR7, URZ, UPT, UP0 ;  /* 0x000000ff0700728c */ /* 0x000fd2000bf05300 */
[----:B------:R-:W-:Y:S05]  /*01a0*/  BRA.U UP0, `(.L_x_2) ;  /* 0x0000000100247547 */ /* 0x000fea000b800000 */
[----:B------:R-:W2:Y:S02]  /*01b0*/  LDCU.64 UR6, c[0x0][0x8a8] ;  /* 0x00011500ff0677ac */ /* 0x000ea40008000a00 */
[----:B--2---:R-:W-:-:S04]  /*01c0*/  UISETP.NE.U32.AND UP0, UPT, UR6, URZ, UPT ;  /* 0x000000ff0600728c */ /* 0x004fc8000bf05070 */
[----:B------:R-:W-:-:S09]  /*01d0*/  UISETP.NE.AND.EX UP0, UPT, UR7, URZ, UPT, UP0 ;  /* 0x000000ff0700728c */ /* 0x000fd2000bf05300 */
[----:B------:R-:W-:Y:S05]  /*01e0*/  BRA.U !UP0, `(.L_x_3) ;  /* 0x00000001080c7547 */ /* 0x000fea000b800000 */
[----:B-1----:R-:W1:Y:S02]  /*01f0*/  LDC.64 R2, c[0x0][0x8a8] ;  /* 0x00022a00ff027b82 */ /* 0x002e640000000a00 */
[----:B-1----:R2:W5:Y:S01]  /*0200*/  LDG.E R65, desc[UR42][R2.64] ;  /* 0x0000002a02417981 */ /* 0x002562000c1e1900 */
[----:B------:R-:W-:Y:S05]  /*0210*/  BRA `(.L_x_2) ;  /* 0x0000000000087947 */ /* 0x000fea0003800000 */
.L_x_3:
[----:B------:R-:W2:Y:S02]  /*0220*/  LDCU UR6, c[0x0][0x8a0] ;  /* 0x00011400ff0677ac */ /* 0x000ea40008000800 */
[----:B--2---:R-:W-:Y:S02]  /*0230*/  MOV R65, UR6 ;  /* 0x0000000600417c02 */ /* 0x004fe40008000f00 */
.L_x_2:
[----:B------:R-:W-:Y:S01]  /*0240*/  IMAD.U32 R0, RZ, RZ, UR8 ;  /* 0x00000008ff007e24 */ /* 0x000fe2000f8e00ff */
[----:B------:R-:W-:Y:S04]  /*0250*/  BSSY.RECONVERGENT B0, `(.L_x_4) ;  /* 0x000000c000007945 */ /* 0x000fe80003800200 */
[C---:B------:R-:W-:Y:S02]  /*0260*/  ISETP.NE.OR P1, PT, R0.reuse, 0x1, !P5 ;  /* 0x000000010000780c */ /* 0x040fe40006f25670 */
[----:B------:R-:W-:-:S11]  /*0270*/  ISETP.NE.OR P0, PT, R0, 0x3, !P5 ;  /* 0x000000030000780c */ /* 0x000fd60006f05670 */
[----:B------:R-:W-:Y:S05]  /*0280*/  @P1 BRA `(.L_x_5) ;  /* 0x0000000000201947 */ /* 0x000fea0003800000 */
[----:B------:R-:W3:Y:S02]  /*0290*/  LDCU.64 UR6, c[0x0][0x348] ;  /* 0x00006900ff0677ac */ /* 0x000ee40008000a00 */
[----:B---3--:R-:W-:Y:S02]  /*02a0*/  UIADD3 UR10, UP1, UPT, UR6, 0x80, URZ ;  /* 0x00000080060a7890 */ /* 0x008fe4000ff3e0ff */
[----:B------:R-:W-:Y:S02]  /*02b0*/  UIADD3 UR6, UP0, UPT, UR6, 0x180, URZ ;  /* 0x0000018006067890 */ /* 0x000fe4000ff1e0ff */
[----:B------:R-:W-:Y:S02]  /*02c0*/  UIADD3.X UR11, UPT, UPT, URZ, UR7, URZ, UP1, !UPT ;  /* 0x00000007ff0b7290 */ /* 0x000fe40008ffe4ff */
[----:B------:R-:W-:-:S07]  /*02d0*/  UIADD3.X UR7, UPT, UPT, URZ, UR7, URZ, UP0, !UPT ;  /* 0x00000007ff077290 */ /* 0x000fce00087fe4ff */
[----:B------:R3:W-:Y:S02]  /*02e0*/  UTMACCTL.PF [UR10] ;  /* 0x000000000a0079b9 */ /* 0x0007e40008040000 */
[----:B------:R3:W-:Y:S02]  /*02f0*/  UTMACCTL.PF [UR6] ;  /* 0x00000000060079b9 */ /* 0x0007e40008040000 */
[----:B---3--:R-:W-:Y:S01]  /*0300*/  NOP ;  /* 0x0000000000007918 */ /* 0x008fe20000000000 */
.L_x_5:
[----:B------:R-:W-:Y:S05]  /*0310*/  BSYNC.RECONVERGENT B0 ;  /* 0x0000000000007941 */ /* 0x000fea0003800200 */
.L_x_4:
[----:B------:R-:W-:Y:S04]  /*0320*/  BSSY.RECONVERGENT B0, `(.L_x_6) ;  /* 0x000000a000007945 */ /* 0x000fe80003800200 */
        /* <DEDUP_REMOVED lines=9> */
.L_x_7:
[----:B------:R-:W-:Y:S05]  /*03c0*/  BSYNC.RECONVERGENT B0 ;  /* 0x0000000000007941 */ /* 0x000fea0003800200 */
.L_x_6:
[----:B------:R-:W3:Y:S01]  /*03d0*/  LDCU.64 UR6, c[0x0][0x888] ;  /* 0x00011100ff0677ac */ /* 0x000ee20008000a00 */
[----:B------:R-:W-:Y:S02]  /*03e0*/  UISETP.EQ.U32.AND UP1, UPT, UR4, URZ, UPT ;  /* 0x000000ff0400728c */ /* 0x000fe4000bf22070 */
[----:B------:R-:W-:Y:S02]  /*03f0*/  UPLOP3.LUT UP2, UPT, UPT, UPT, UPT, 0x80, 0x8 ;  /* 0x000000000008789c */ /* 0x000fe40003f4f070 */
[----:B---3--:R-:W-:-:S04]  /*0400*/  UISETP.NE.U32.AND UP0, UPT, UR6, URZ, UPT ;  /* 0x000000ff0600728c */ /* 0x008fc8000bf05070 */
[----:B------:R-:W-:-:S04]  /*0410*/  UISETP.NE.AND.EX UP0, UPT, UR7, URZ, UPT, UP0 ;  /* 0x000000ff0700728c */ /* 0x000fc8000bf05300 */
[----:B------:R-:W-:-:S04]  /*0420*/  UISETP.EQ.OR.EX UP3, UPT, UR5, URZ, !UP0, UP1 ;  /* 0x000000ff0500728c */ /* 0x000fc8000c762710 */
[----:B------:R-:W-:-:S05]  /*0430*/  UP2UR UR44, UPR, URZ, 0x8 ;  /* 0x00000008ff2c7883 */ /* 0x000fca0008000000 */
[----:B------:R-:W-:Y:S07]  /*0440*/  BRA.U !UP3, `(.L_x_8) ;  /* 0x000000010b207547 */ /* 0x000fee000b800000 */
[----:B------:R-:W-:Y:S01]  /*0450*/  UISETP.NE.U32.AND UP2, UPT, UR4, URZ, UPT ;  /* 0x000000ff0400728c */ /* 0x000fe2000bf45070 */
[----:B-----5:R-:W-:Y:S01]  /*0460*/  FSETP.NEU.AND P0, PT, R67, RZ, PT ;  /* 0x000000ff4300720b */ /* 0x020fe20003f0d000 */
[----:B------:R-:W-:Y:S02]  /*0470*/  USEL UR4, URZ, 0xffffffff, UP0 ;  /* 0xffffffffff047887 */ /* 0x000fe40008000000 */
[----:B------:R-:W-:-:S10]  /*0480*/  UISETP.NE.AND.EX UP2, UPT, UR5, URZ, UPT, UP2 ;  /* 0x000000ff0500728c */ /* 0x000fd4000bf45320 */
[----:B------:R-:W-:Y:S01]  /*0490*/  VOTEU.ANY UP1, P0 ;  /* 0x0000000000ff7886 */ /* 0x000fe20000020100 */
[----:B------:R-:W-:-:S04]  /*04a0*/  @!UP2 USEL UR4, URZ, 0xffffffff, UP1 ;  /* 0xffffffffff04a887 */ /* 0x000fc80008800000 */
[----:B------:R-:W-:-:S04]  /*04b0*/  ULOP3.LUT UR4, UR4, 0x1, URZ, 0xc0, !UPT ;  /* 0x0000000104047892 */ /* 0x000fc8000f8ec0ff */
[----:B------:R-:W-:-:S11]  /*04c0*/  UISETP.NE.U32.AND UP2, UPT, UR4, 0x1, UPT ;  /* 0x000000010400788c */ /* 0x000fd6000bf45070 */
.L_x_8:
[----:B-12---:R-:W1:Y:S01]  /*04d0*/  SHFL.IDX PT, R2, R131, RZ, 0x1f ;  /* 0x00001fff83027589 */ /* 0x006e6200000e0000 */
[----:B------:R-:W-:-:S04]  /*04e0*/  UISETP.NE.AND UP1, UPT, UR8, 0x2, UPT ;  /* 0x000000020800788c */ /* 0x000fc8000bf25270 */
[----:B------:R-:W-:Y:S01]  /*04f0*/  USEL UR7, URZ, 0x1, UP1 ;  /* 0x00000001ff077887 */ /* 0x000fe20008800000 */
[----:B-1----:R-:W-:-:S13]  /*0500*/  ISETP.NE.AND P0, PT, R2, RZ, PT ;  /* 0x000000ff0200720c */ /* 0x002fda0003f05270 */
[----:B------:R-:W-:Y:S05]  /*0510*/  @P0 BRA `(.L_x_9) ;  /* 0x00000000007c0947 */ /* 0x000fea0003800000 */
[----:B------:R-:W-:Y:S01]  /*0520*/  ELECT P0, URZ, PT ;  /* 0x0000000000ff782f */ /* 0x000fe20003800000 */
[----:B------:R-:W-:-:S12]  /*0530*/  BSSY.RECONVERGENT B0, `(.L_x_9) ;  /* 0x000001d000007945 */ /* 0x000fd80003800200 */
[----:B------:R-:W-:Y:S05]  /*0540*/  @!P0 BRA `(.L_x_10) ;  /* 0x00000000006c8947 */ /* 0x000fea0003800000 */
[----:B------:R-:W1:Y:S01]  /*0550*/  S2UR UR5, SR_CgaCtaId ;  /* 0x00000000000579c3 */ /* 0x000e620000008800 */
[----:B------:R-:W-:Y:S01]  /*0560*/  UMOV UR6, 0x400 ;  /* 0x0000040000067882 */ /* 0x000fe20000000000 */
[----:B------:R-:W-:Y:S02]  /*0570*/  UMOV UR4, 0x1 ;  /* 0x0000000100047882 */ /* 0x000fe40000000000 */
[----:B------:R-:W-:-:S04]  /*0580*/  UIADD3 UR10, UPT, UPT, -UR4, 0x100000, URZ ;  /* 0x00100000040a7890 */ /* 0x000fc8000fffe1ff */
[----:B------:R-:W-:Y:S02]  /*0590*/  USHF.L.U32 UR11, UR10, 0xb, URZ ;  /* 0x0000000b0a0b7899 */ /* 0x000fe400080006ff */
[----:B------:R-:W-:Y:S02]  /*05a0*/  USHF.L.U32 UR10, UR10, 0x1, URZ ;  /* 0x000000010a0a7899 */ /* 0x000fe400080006ff */
[----:B-1----:R-:W-:Y:S01]  /*05b0*/  ULEA UR5, UR5, UR6, 0x18 ;  /* 0x0000000605057291 */ /* 0x002fe2000f8ec0ff */
[----:B------:R-:W1:Y:S11]  /*05c0*/  FENCE.VIEW.ASYNC.S ;  /* 0x00000000000073c6 */ /* 0x000e760000000000 */
[----:B-1----:R1:W2:Y:S01]  /*05d0*/  SYNCS.EXCH.64 URZ, [UR5], UR10 ;  /* 0x0000000a05ff75b2 */ /* 0x0022a20008000100 */
[----:B------:R1:W3:Y:S01]  /*05e0*/  SYNCS.EXCH.64 URZ, [UR5+0x48], UR10 ;  /* 0x0000480a05ff75b2 */ /* 0x0002e20008000100 */
[----:B------:R1:W4:Y:S01]  /*05f0*/  SYNCS.EXCH.64 URZ, [UR5+0x8], UR10 ;  /* 0x0000080a05ff75b2 */ /* 0x0003220008000100 */
[----:B------:R1:W1:Y:S01]  /*0600*/  SYNCS.EXCH.64 URZ, [UR5+0x50], UR10 ;  /* 0x0000500a05ff75b2 */ /* 0x0002620008000100 */
        /* <DEDUP_REMOVED lines=14> */
[----:B------:R-:W-:Y:S01]  /*06f0*/  NOP ;  /* 0x0000000000007918 */ /* 0x000fe20000000000 */
.L_x_10:
[----:B-1----:R-:W-:Y:S05]  /*0700*/  BSYNC.RECONVERGENT B0 ;  /* 0x0000000000007941 */ /* 0x002fea0003800200 */
.L_x_9:
[----:B------:R-:W1:Y:S01]  /*0710*/  SHFL.IDX PT, R2, R131, RZ, 0x1f ;  /* 0x00001fff83027589 */ /* 0x000e6200000e0000 */
[----:B------:R-:W-:Y:S01]  /*0720*/  NOP ;  /* 0x0000000000007918 */ /* 0x000fe20000000000 */
[----:B-1----:R-:W-:-:S13]  /*0730*/  ISETP.NE.AND P0, PT, R2, 0x1, PT ;  /* 0x000000010200780c */ /* 0x002fda0003f05270 */
[----:B------:R-:W-:Y:S05]  /*0740*/  @P0 BRA `(.L_x_11) ;  /* 0x0000000000480947 */ /* 0x000fea0003800000 */
[----:B------:R-:W1:Y:S01]  /*0750*/  S2UR UR6, SR_CgaCtaId ;  /* 0x00000000000679c3 */ /* 0x000e620000008800 */
[----:B------:R-:W-:Y:S01]  /*0760*/  UMOV UR9, 0x400 ;  /* 0x0000040000097882 */ /* 0x000fe20000000000 */
[----:B------:R-:W-:Y:S01]  /*0770*/  UMOV UR5, 0x20 ;  /* 0x0000002000057882 */ /* 0x000fe20000000000 */
[----:B------:R-:W-:Y:S01]  /*0780*/  UMOV UR4, 0x80 ;  /* 0x0000008000047882 */ /* 0x000fe20000000000 */
[----:B------:R-:W-:-:S04]  /*0790*/  UIADD3 UR10, UPT, UPT, -UR5, 0x100000, URZ ;  /* 0x00100000050a7890 */ /* 0x000fc8000fffe1ff */
[----:B------:R-:W-:Y:S02]  /*07a0*/  USHF.L.U32 UR11, UR10, 0xb, URZ ;  /* 0x0000000b0a0b7899 */ /* 0x000fe400080006ff */
[----:B------:R-:W-:Y:S02]  /*07b0*/  USHF.L.U32 UR10, UR10, 0x1, URZ ;  /* 0x000000010a0a7899 */ /* 0x000fe400080006ff */
[----:B------:R-:W-:-:S04]  /*07c0*/  UIADD3 UR4, UPT, UPT, -UR4, 0x100000, URZ ;  /* 0x0010000004047890 */ /* 0x000fc8000fffe1ff */
[----:B------:R-:W-:Y:S02]  /*07d0*/  USHF.L.U32 UR5, UR4, 0xb, URZ ;  /* 0x0000000b04057899 */ /* 0x000fe400080006ff */
[----:B------:R-:W-:Y:S01]  /*07e0*/  USHF.L.U32 UR4, UR4, 0x1, URZ ;  /* 0x0000000104047899 */ /* 0x000fe200080006ff */
[----:B------:R-:W-:Y:S01]  /*07f0*/  ELECT P0, URZ, PT ;  /* 0x0000000000ff782f */ /* 0x000fe20003800000 */
[----:B-1----:R-:W-:Y:S01]  /*0800*/  ULEA UR6, UR6, UR9, 0x18 ;  /* 0x0000000906067291 */ /* 0x002fe2000f8ec0ff */
[----:B------:R-:W1:Y:S11]  /*0810*/  FENCE.VIEW.ASYNC.S ;  /* 0x00000000000073c6 */ /* 0x000e760000000000 */
[----:B-1----:R1:W1:Y:S01]  /*0820*/  SYNCS.EXCH.64 URZ, [UR6+0x90], UR10 ;  /* 0x0000900a06ff75b2 */ /* 0x0022620008000100 */
[----:B------:R1:W1:Y:S01]  /*0830*/  SYNCS.EXCH.64 URZ, [UR6+0xa0], UR4 ;  /* 0x0000a00406ff75b2 */ /* 0x0002620008000100 */
[----:B------:R1:W1:Y:S01]  /*0840*/  SYNCS.EXCH.64 URZ, [UR6+0x98], UR10 ;  /* 0x0000980a06ff75b2 */ /* 0x0002620008000100 */
[----:B------:R1:W1:Y:S01]  /*0850*/  SYNCS.EXCH.64 URZ, [UR6+0xa8], UR4 ;  /* 0x0000a80406ff75b2 */ /* 0x0002620008000100 */
[----:B------:R-:W-:Y:S01]  /*0860*/  NOP ;  /* 0x0000000000007918 */ /* 0x000fe20000000000 */
.L_x_11:
[----:B------:R-:W2:Y:S01]  /*0870*/  SHFL.IDX PT, R2, R131, RZ, 0x1f ;  /* 0x00001fff83027589 */ /* 0x000ea200000e0000 */
[----:B------:R-:W-:Y:S01]  /*0880*/  NOP ;  /* 0x0000000000007918 */ /* 0x000fe20000000000 */
[----:B--2---:R-:W-:-:S13]  /*0890*/  ISETP.NE.AND P0, PT, R2, 0x3, PT ;  /* 0x000000030200780c */ /* 0x004fda0003f05270 */
[----:B------:R-:W-:Y:S05]  /*08a0*/  @P0 BRA `(.L_x_12) ;  /* 0x0000000000300947 */ /* 0x000fea0003800000 */
[----:B-1----:R-:W1:Y:S01]  /*08b0*/  S2UR UR5, SR_CgaCtaId ;  /* 0x00000000000579c3 */ /* 0x002e620000008800 */
[----:B------:R-:W-:Y:S01]  /*08c0*/  UMOV UR6, 0x400 ;  /* 0x0000040000067882 */ /* 0x000fe20000000000 */
[----:B------:R-:W-:Y:S01]  /*08d0*/  UMOV UR4, 0x20 ;  /* 0x0000002000047882 */ /* 0x000fe20000000000 */
[----:B------:R-:W-:Y:S01]  /*08e0*/  ELECT P0, URZ, PT ;  /* 0x0000000000ff782f */ /* 0x000fe20003800000 */
[----:B------:R-:W-:-:S04]  /*08f0*/  UIADD3 UR10, UPT, UPT, -UR4, 0x100000, URZ ;  /* 0x00100000040a7890 */ /* 0x000fc8000fffe1ff */
[----:B------:R-:W-:Y:S02]  /*0900*/  USHF.L.U32 UR11, UR10, 0xb, URZ ;  /* 0x0000000b0a0b7899 */ /* 0x000fe400080006ff */
[----:B------:R-:W-:Y:S02]  /*0910*/  USHF.L.U32 UR10, UR10, 0x1, URZ ;  /* 0x000000010a0a7899 */ /* 0x000fe400080006ff */
[----:B-1----:R-:W-:Y:S01]  /*0920*/  ULEA UR5, UR5, UR6, 0x18 ;  /* 0x0000000605057291 */ /* 0x002fe2000f8ec0ff */
[----:B------:R-:W1:Y:S11]  /*0930*/  FENCE.VIEW.ASYNC.S ;  /* 0x00000000000073c6 */ /* 0x000e760000000000 */
[----:B-1----:R2:W1:Y:S01]  /*0940*/  SYNCS.EXCH.64 URZ, [UR5+0xb0], UR10 ;  /* 0x0000b00a05ff75b2 */ /* 0x0024620008000100 */
[----:B------:R2:W1:Y:S02]  /*0950*/  SYNCS.EXCH.64 URZ, [UR5+0xb8], UR10 ;  /* 0x0000b80a05ff75b2 */ /* 0x0004640008000100 */
[----:B--2---:R-:W-:Y:S01]  /*0960*/  NOP ;  /* 0x0000000000007918 */ /* 0x004fe20000000000 */
.L_x_12:
[----:B------:R-:W2:Y:S01]  /*0970*/  SHFL.IDX PT, R2, R131, RZ, 0x1f ;  /* 0x00001fff83027589 */ /* 0x000ea200000e0000 */
[----:B------:R-:W-:Y:S01]  /*0980*/  NOP ;  /* 0x0000000000007918 */ /* 0x000fe20000000000 */
[----:B--2---:R-:W-:-:S13]  /*0990*/  ISETP.NE.AND P0, PT, R2, 0x4, PT ;  /* 0x000000040200780c */ /* 0x004fda0003f05270 */
[----:B------:R-:W-:Y:S05]  /*09a0*/  @P0 BRA `(.L_x_13) ;  /* 0x00000000004c0947 */ /* 0x000fea0003800000 */
[----:B-1----:R-:W1:Y:S01]  /*09b0*/  S2UR UR5, SR_CgaCtaId ;  /* 0x00000000000579c3 */ /* 0x002e620000008800 */
[----:B------:R-:W-:Y:S01]  /*09c0*/  UMOV UR9, 0x100 ;  /* 0x0000010000097882 */ /* 0x000fe20000000000 */
[----:B------:R-:W-:Y:S01]  /*09d0*/  UMOV UR6, 0x400 ;  /* 0x0000040000067882 */ /* 0x000fe20000000000 */
[----:B------:R-:W-:Y:S01]  /*09e0*/  USEL UR9, UR9, 0xe0, UP2 ;  /* 0x000000e009097887 */ /* 0x000fe20009000000 */
[----:B------:R-:W-:Y:S01]  /*09f0*/  UMOV UR4, 0x1 ;  /* 0x0000000100047882 */ /* 0x000fe20000000000 */
[----:B------:R-:W-:Y:S01]  /*0a00*/  ELECT P0, URZ, PT ;  /* 0x0000000000ff782f */ /* 0x000fe20003800000 */
[----:B------:R-:W-:-:S04]  /*0a10*/  UIADD3 UR10, UPT, UPT, -UR4, 0x100000, URZ ;  /* 0x00100000040a7890 */ /* 0x000fc8000fffe1ff */
[----:B------:R-:W-:Y:S02]  /*0a20*/  USHF.L.U32 UR11, UR10, 0xb, URZ ;  /* 0x0000000b0a0b7899 */ /* 0x000fe400080006ff */
[----:B------:R-:W-:Y:S02]  /*0a30*/  USHF.L.U32 UR10, UR10, 0x1, URZ ;  /* 0x000000010a0a7899 */ /* 0x000fe400080006ff */
[----:B------:R-:W-:-:S04]  /*0a40*/  UIADD3 UR12, UPT, UPT, -UR9, 0x100000, URZ ;  /* 0x00100000090c7890 */ /* 0x000fc8000fffe1ff */
[----:B------:R-:W-:Y:S02]  /*0a50*/  USHF.L.U32 UR13, UR12, 0xb, URZ ;  /* 0x0000000b0c0d7899 */ /* 0x000fe400080006ff */
[----:B------:R-:W-:Y:S02]  /*0a60*/  USHF.L.U32 UR12, UR12, 0x1, URZ ;  /* 0x000000010c0c7899 */ /* 0x000fe400080006ff */
[----:B-1----:R-:W-:Y:S01]  /*0a70*/  ULEA UR5, UR5, UR6, 0x18 ;  /* 0x0000000605057291 */ /* 0x002fe2000f8ec0ff */
[----:B------:R-:W1:Y:S11]  /*0a80*/  FENCE.VIEW.ASYNC.S ;  /* 0x00000000000073c6 */ /* 0x000e760000000000 */
[----:B-1----:R2:W1:Y:S01]  /*0a90*/  SYNCS.EXCH.64 URZ, [UR5+0xc0], UR10 ;  /* 0x0000c00a05ff75b2 */ /* 0x0024620008000100 */
[----:B------:R2:W1:Y:S01]  /*0aa0*/  SYNCS.EXCH.64 URZ, [UR5+0xd0], UR12 ;  /* 0x0000d00c05ff75b2 */ /* 0x0004620008000100 */
[----:B------:R2:W1:Y:S01]  /*0ab0*/  SYNCS.EXCH.64 URZ, [UR5+0xc8], UR10 ;  /* 0x0000c80a05ff75b2 */ /* 0x0004620008000100 */
[----:B------:R2:W1:Y:S02]  /*0ac0*/  SYNCS.EXCH.64 URZ, [UR5+0xd8], UR12 ;  /* 0x0000d80c05ff75b2 */ /* 0x0004640008000100 */
[----:B--2---:R-:W-:Y:S01]  /*0ad0*/  NOP ;  /* 0x0000000000007918 */ /* 0x004fe20000000000 */
.L_x_13:
[----:B------:R-:W2:Y:S01]  /*0ae0*/  SHFL.IDX PT, R2, R131, RZ, 0x1f ;  /* 0x00001fff83027589 */ /* 0x000ea200000e0000 */
[----:B------:R-:W-:Y:S01]  /*0af0*/  NOP ;  /* 0x0000000000007918 */ /* 0x000fe20000000000 */
[----:B--2---:R-:W-:-:S13]  /*0b00*/  ISETP.NE.AND P0, PT, R2, 0x5, PT ;  /* 0x000000050200780c */ /* 0x004fda0003f05270 */
[----:B------:R-:W-:Y:S05]  /*0b10*/  @P0 BRA `(.L_x_14) ;  /* 0x0000000000580947 */ /* 0x000fea0003800000 */
[----:B-1----:R-:W1:Y:S01]  /*0b20*/  S2UR UR6, SR_CgaCtaId ;  /* 0x00000000000679c3 */ /* 0x002e620000008800 */
        /* <DEDUP_REMOVED lines=16> */
[----:B------:R2:W1:Y:S01]  /*0c30*/  SYNCS.EXCH.64 URZ, [UR6+0xf0], UR10 ;  /* 0x0000f00a06ff75b2 */ /* 0x0004620008000100 */
[----:B------:R2:W1:Y:S01]  /*0c40*/  SYNCS.EXCH.64 URZ, [UR6+0x110], UR4 ;  /* 0x0001100406ff75b2 */ /* 0x0004620008000100 */
[----:B------:R2:W1:Y:S01]  /*0c50*/  SYNCS.EXCH.64 URZ, [UR6+0xf8], UR10 ;  /* 0x0000f80a06ff75b2 */ /* 0x0004620008000100 */
[----:B------:R2:W1:Y:S02]  /*0c60*/  SYNCS.EXCH.64 URZ, [UR6+0x118], UR4 ;  /* 0x0001180406ff75b2 */ /* 0x0004640008000100 */
[----:B--2---:R-:W-:Y:S01]  /*0c70*/  NOP ;  /* 0x0000000000007918 */ /* 0x004fe20000000000 */
.L_x_14:
        /* <DEDUP_REMOVED lines=18> */
.L_x_15:
[----:B-1----:R-:W1:Y:S01]  /*0da0*/  S2UR UR5, SR_CTAID.X ;  /* 0x00000000000579c3 */ /* 0x002e620000002500 */
[----:B------:R-:W-:-:S05]  /*0db0*/  CS2R.32 R125, SR_CgaSize ;  /* 0x00000000007d7805 */ /* 0x000fca0000008a00 */
[----:B------:R-:W-:-:S05]  /*0dc0*/  IMAD R125, R125, -0xa0, RZ ;  /* 0xffffff607d7d7824 */ /* 0x000fca00078e02ff */
[----:B------:R-:W-:-:S14]  /*0dd0*/  R2UR UR9, R125 ;  /* 0x000000007d0972ca */ /* 0x000fdc00000e0000 */
[----:B------:R-:W2:Y:S01]  /*0de0*/  LDCU UR9, c[0x0][UR9+0x2b0] ;  /* 0x00005600090977ac */ /* 0x000ea20008000800 */
[----:B------:R-:W-:Y:S01]  /*0df0*/  NOP ;  /* 0x0000000000007918 */ /* 0x000fe20000000000 */
[----:B------:R-:W-:-:S05]  /*0e00*/  CS2R.32 R125, SR_CgaSize ;  /* 0x00000000007d7805 */ /* 0x000fca0000008a00 */
[----:B------:R-:W-:-:S05]  /*0e10*/  IMAD R125, R125, -0xa0, RZ ;  /* 0xffffff607d7d7824 */ /* 0x000fca00078e02ff */
[----:B------:R-:W-:-:S14]  /*0e20*/  R2UR UR6, R125 ;  /* 0x000000007d0672ca */ /* 0x000fdc00000e0000 */
[----:B------:R-:W3:Y:S01]  /*0e30*/  LDCU UR6, c[0x0][UR6+0x2b4] ;  /* 0x00005680060677ac */ /* 0x000ee20008000800 */
[----:B------:R-:W4:Y:S08]  /*0e40*/  S2UR UR4, SR_CTAID.Y ;  /* 0x00000000000479c3 */ /* 0x000f300000002600 */
[----:B------:R-:W3:Y:S01]  /*0e50*/  LDC R10, c[0x0][0xb24] ;  /* 0x0002c900ff0a7b82 */ /* 0x000ee20000000800 */
[----:B-1----:R-:W-:-:S02]  /*0e60*/  I2FP.F32.U32 R123, UR5 ;  /* 0x00000005007b7c45 */ /* 0x002fc40008201000 */
[----:B------:R-:W-:-:S05]  /*0e70*/  CS2R.32 R3, SR_CgaSize ;  /* 0x0000000000037805 */ /* 0x000fca0000008a00 */
[----:B------:R-:W-:-:S06]  /*0e80*/  IMAD R3, R3, -0xa0, RZ ;  /* 0xffffff6003037824 */ /* 0x000fcc00078e02ff */
[----:B------:R-:W1:Y:S01]  /*0e90*/  LDC R3, c[0x0][R3+0x2a0] ;  /* 0x0000a80003037b82 */ /* 0x000e620000000800 */
[----:B------:R-:W-:Y:S01]  /*0ea0*/  MOV R125, UR5 ;  /* 0x00000005007d7c02 */ /* 0x000fe20008000f00 */
[----:B--2---:R-:W-:Y:S01]  /*0eb0*/  FMUL R123, R123, UR9 ;  /* 0x000000097b7b7c20 */ /* 0x004fe20008400000 */
[----:B----4-:R-:W-:Y:S02]  /*0ec0*/  I2FP.F32.U32 R122, UR4 ;  /* 0x00000004007a7c45 */ /* 0x010fe40008201000 */
[----:B------:R-:W-:-:S05]  /*0ed0*/  CS2R.32 R2, SR_CgaSize ;  /* 0x0000000000027805 */ /* 0x000fca0000008a00 */
[----:B------:R-:W-:-:S06]  /*0ee0*/  IMAD R2, R2, -0xa0, RZ ;  /* 0xffffff6002027824 */ /* 0x000fcc00078e02ff */
[----:B------:R-:W2:Y:S01]  /*0ef0*/  LDC R2, c[0x0][R2+0x2a4] ;  /* 0x0000a90002027b82 */ /* 0x000ea20000000800 */
[----:B------:R-:W-:Y:S01]  /*0f00*/  MOV R124, UR4 ;  /* 0x00000004007c7c02 */ /* 0x000fe20008000f00 */
[----:B------:R-:W4:Y:S01]  /*0f10*/  F2I.U32.TRUNC.NTZ R123, R123 ;  /* 0x0000007b007b7305 */ /* 0x000f22000020f000 */
[----:B---3--:R-:W-:-:S05]  /*0f20*/  FMUL R122, R122, UR6 ;  /* 0x000000067a7a7c20 */ /* 0x008fca0008400000 */
[----:B------:R-:W-:Y:S01]  /*0f30*/  BAR.SYNC.DEFER_BLOCKING 0x0 ;  /* 0x0000000000007b1d */ /* 0x000fe20000010000 */
[----:B------:R-:W-:-:S05]  /*0f40*/  ISETP.GE.AND P0, PT, R10, 0x1, PT ;  /* 0x000000010a00780c */ /* 0x000fca0003f06270 */
[----:B------:R-:W3:Y:S02]  /*0f50*/  F2I.U32.TRUNC.NTZ R122, R122 ;  /* 0x0000007a007a7305 */ /* 0x000ee4000020f000 */
[----:B------:R-:W2:Y:S01]  /*0f60*/  S2UR UR36, SR_CTAID.Z ;  /* 0x00000000002479c3 */ /* 0x000ea20000002700 */
[----:B----4-:R-:W-:-:S05]  /*0f70*/  IADD3 R123, PT, PT, -R123, RZ, RZ ;  /* 0x000000ff7b7b7210 */ /* 0x010fca0007ffe1ff */
[----:B-1----:R-:W-:Y:S01]  /*0f80*/  IMAD R123, R3, R123, UR5 ;  /* 0x00000005037b7e24 */ /* 0x002fe2000f8e027b */
[----:B---3--:R-:W-:-:S05]  /*0f90*/  IADD3 R122, PT, PT, -R122, RZ, RZ ;  /* 0x000000ff7a7a7210 */ /* 0x008fca0007ffe1ff */
[----:B--2---:R-:W-:Y:S01]  /*0fa0*/  IMAD R122, R2, R122, UR4 ;  /* 0x00000004027a7e24 */ /* 0x004fe2000f8e027a */
[----:B------:R-:W-:Y:S06]  /*0fb0*/  @!P0 BRA `(.L_x_16) ;  /* 0x0000000000b88947 */ /* 0x000fec0003800000 */
[----:B------:R-:W1:Y:S01]  /*0fc0*/  LDC.64 R4, c[0x0][0xb18] ;  /* 0x0002c600ff047b82 */ /* 0x000e620000000a00 */
[----:B------:R-:W-:-:S07]  /*0fd0*/  ISETP.NE.AND P0, PT, R10, 0x1, PT ;  /* 0x000000010a00780c */ /* 0x000fce0003f05270 */
[----:B------:R-:W2:Y:S08]  /*0fe0*/  LDC R9, c[0x0][0xb0c] ;  /* 0x0002c300ff097b82 */ /* 0x000eb00000000800 */
[----:B------:R-:W3:Y:S08]  /*0ff0*/  LDC R12, c[0x0][0x370] ;  /* 0x0000dc00ff0c7b82 */ /* 0x000ef00000000800 */
[----:B------:R-:W4:Y:S01]  /*1000*/  LDC R11, c[0x0][0x374] ;  /* 0x0000dd00ff0b7b82 */ /* 0x000f220000000800 */
[----:B-1----:R-:W-:-:S07]  /*1010*/  ISETP.NE.AND P1, PT, R4, 0x1, PT ;  /* 0x000000010400780c */ /* 0x002fce0003f25270 */
[----:B------:R-:W3:Y:S01]  /*1020*/  LDC.64 R6, c[0x0][0xb10] ;  /* 0x0002c400ff067b82 */ /* 0x000ee20000000a00 */
[----:B--2---:R-:W-:-:S07]  /*1030*/  ISETP.NE.AND P2, PT, R9, 0x1, PT ;  /* 0x000000010900780c */ /* 0x004fce0003f45270 */
[----:B------:R-:W1:Y:S08]  /*1040*/  LDC R8, c[0x0][0xb20] ;  /* 0x0002c800ff087b82 */ /* 0x000e700000000800 */
[----:B------:R-:W2:Y:S01]  /*1050*/  LDC.64 R2, c[0x0][0xb28] ;  /* 0x0002ca00ff027b82 */ /* 0x000ea20000000a00 */
[----:B----4-:R-:W-:-:S04]  /*1060*/  IMAD.HI.U32 R13, R11, R5, RZ ;  /* 0x000000050b0d7227 */ /* 0x010fc800078e00ff */
[----:B------:R-:W-:-:S04]  /*1070*/  IMAD.HI.U32 R5, R124, R5, RZ ;  /* 0x000000057c057227 */ /* 0x000fc800078e00ff */
[----:B---3--:R-:W-:-:S05]  /*1080*/  IMAD.HI.U32 R14, R12, R6, RZ ;  /* 0x000000060c0e7227 */ /* 0x008fca00078e00ff */
[-C--:B------:R-:W-:Y:S01]  /*1090*/  @P2 SHF.R.U32.HI R12, RZ, R7.reuse, R14 ;  /* 0x00000007ff0c2219 */ /* 0x080fe2000001160e */
[----:B------:R-:W-:Y:S01]  /*10a0*/  IMAD.HI.U32 R14, R125, R6, RZ ;  /* 0x000000067d0e7227 */ /* 0x000fe200078e00ff */
[-C--:B-1----:R-:W-:Y:S02]  /*10b0*/  @P1 SHF.R.U32.HI R11, RZ, R8.reuse, R13 ;  /* 0x00000008ff0b1219 */ /* 0x082fe4000001160d */
[----:B------:R-:W-:Y:S02]  /*10c0*/  SHF.R.U32.HI R5, RZ, R8, R5 ;  /* 0x00000008ff057219 */ /* 0x000fe40000011605 */
[----:B------:R-:W-:Y:S02]  /*10d0*/  SHF.R.U32.HI R14, RZ, R7, R14 ;  /* 0x00000007ff0e7219 */ /* 0x000fe4000001160e */
[----:B------:R-:W-:Y:S01]  /*10e0*/  SEL R5, R124, R5, !P1 ;  /* 0x000000057c057207 */ /* 0x000fe20004800000 */
[----:B--2---:R-:W-:Y:S01]  /*10f0*/  IMAD.HI.U32 R13, R11, R2, RZ ;  /* 0x000000020b0d7227 */ /* 0x004fe200078e00ff */
[----:B------:R-:W-:-:S03]  /*1100*/  SEL R14, R125, R14, !P2 ;  /* 0x0000000e7d0e7207 */ /* 0x000fc60005000000 */
[----:B------:R-:W-:Y:S01]  /*1110*/  IMAD.HI.U32 R6, R12, R2, RZ ;  /* 0x000000020c067227 */ /* 0x000fe200078e00ff */
[----:B------:R-:W-:-:S04]  /*1120*/  @P0 SHF.R.U32.HI R11, RZ, R3, R13 ;  /* 0x00000003ff0b0219 */ /* 0x000fc8000001160d */
[----:B------:R-:W-:Y:S01]  /*1130*/  @P0 SHF.R.U32.HI R12, RZ, R3, R6 ;  /* 0x00000003ff0c0219 */ /* 0x000fe20000011606 */
[----:B------:R-:W-:-:S04]  /*1140*/  IMAD R11, R11, R10, RZ ;  /* 0x0000000a0b0b7224 */ /* 0x000fc800078e02ff */
[----:B------:R-:W-:Y:S01]  /*1150*/  IMAD R6, R12, R10, RZ ;  /* 0x0000000a0c067224 */ /* 0x000fe200078e02ff */
[----:B------:R-:W-:-:S04]  /*1160*/  ISETP.GE.AND P1, PT, R5, R11, PT ;  /* 0x0000000b0500720c */ /* 0x000fc80003f26270 */
[----:B------:R-:W-:Y:S01]  /*1170*/  ISETP.GE.OR P1, PT, R14, R6, P1 ;  /* 0x000000060e00720c */ /* 0x000fe20000f26670 */
[----:B------:R-:W-:-:S05]  /*1180*/  IMAD.HI.U32 R6, R5, R2, RZ ;  /* 0x0000000205067227 */ /* 0x000fca00078e00ff */
[----:B------:R-:W-:-:S04]  /*1190*/  SHF.R.U32.HI R6, RZ, R3, R6 ;  /* 0x00000003ff067219 */ /* 0x000fc80000011606 */
[----:B------:R-:W-:-:S03]  /*11a0*/  SEL R6, R5, R6, !P0 ;  /* 0x0000000605067207 */ /* 0x000fc60004000000 */
[----:B------:R-:W-:Y:S01]  /*11b0*/  @!P1 IMAD.HI.U32 R7, R14, R2, RZ ;  /* 0x000000020e079227 */ /* 0x000fe200078e00ff */
[----:B------:R-:W-:-:S04]  /*11c0*/  IADD3 R2, PT, PT, -R6, RZ, RZ ;  /* 0x000000ff06027210 */ /* 0x000fc80007ffe1ff */
[----:B------:R-:W-:Y:S01]  /*11d0*/  @!P1 SHF.R.U32.HI R3, RZ, R3, R7 ;  /* 0x00000003ff039219 */ /* 0x000fe20000011607 */
[----:B------:R-:W-:Y:S01]  /*11e0*/  IMAD R2, R10, R2, R5 ;  /* 0x000000020a027224 */ /* 0x000fe200078e0205 */
[----:B------:R-:W-:Y:S02]  /*11f0*/  IADD3 R7, PT, PT, -R5, RZ, RZ ;  /* 0x000000ff05077210 */ /* 0x000fe40007ffe1ff */
[----:B------:R-:W-:-:S03]  /*1200*/  @!P1 SEL R3, R14, R3, !P0 ;  /* 0x000000030e039207 */ /* 0x000fc60004000000 */
[----:B------:R-:W-:Y:S02]  /*1210*/  IMAD R7, R4, R7, R124 ;  /* 0x0000000704077224 */ /* 0x000fe400078e027c */
[--C-:B------:R-:W-:Y:S02]  /*1220*/  @!P1 IMAD.IADD R6, R6, 0x1, -R3.reuse ;  /* 0x0000000106069824 */ /* 0x100fe400078e0a03 */
[----:B------:R-:W-:Y:S01]  /*1230*/  @!P1 IMAD R3, R2, R12, R3 ;  /* 0x0000000c02039224 */ /* 0x000fe200078e0203 */
[----:B------:R-:W-:Y:S01]  /*1240*/  IADD3 R2, PT, PT, -R14, RZ, RZ ;  /* 0x000000ff0e027210 */ /* 0x000fe20007ffe1ff */
[----:B------:R-:W-:Y:S02]  /*1250*/  @!P1 IMAD R5, R6, R10, R14 ;  /* 0x0000000a06059224 */ /* 0x000fe400078e020e */
[----:B------:R-:W-:Y:S02]  /*1260*/  @!P1 IMAD.MOV.U32 R14, RZ, RZ, R3 ;  /* 0x000000ffff0e9224 */ /* 0x000fe400078e0003 */
[----:B------:R-:W-:-:S02]  /*1270*/  IMAD R2, R9, R2, R125 ;  /* 0x0000000209027224 */ /* 0x000fc400078e027d */
[----:B------:R-:W-:Y:S02]  /*1280*/  IMAD R124, R5, R4, R7 ;  /* 0x00000004057c7224 */ /* 0x000fe400078e0207 */
[----:B------:R-:W-:Y:S02]  /*1290*/  IMAD R125, R14, R9, R2 ;  /* 0x000000090e7d7224 */ /* 0x000fe400078e0202 */
.L_x_16:
[----:B------:R-:W1:Y:S01]  /*12a0*/  LDCU UR4, c[0x0][0xb30] ;  /* 0x00016600ff0477ac */ /* 0x000e620008000800 */
[----:B------:R-:W2:Y:S08]  /*12b0*/  S2UR UR38, SR_CgaCtaId ;  /* 0x00000000002679c3 */ /* 0x000eb00000008800 */
[----:B------:R-:W3:Y:S01]  /*12c0*/  LDC R60, c[0x0][0xb24] ;  /* 0x0002c900ff3c7b82 */ /* 0x000ee20000000800 */
[----:B-1----:R-:W-:-:S09]  /*12d0*/  UISETP.NE.AND UP1, UPT, UR4, 0x1, UPT ;  /* 0x000000010400788c */ /* 0x002fd2000bf25270 */
[----:B--2---:R-:W-:Y:S05]  /*12e0*/  BRA.U UP1, `(.L_x_17) ;  /* 0x0000000101407547 */ /* 0x004fea000b800000 */
[----:B------:R-:W1:Y:S08]  /*12f0*/  LDC.64 R4, c[0x0][0xb10] ;  /* 0x0002c400ff047b82 */ /* 0x000e700000000a00 */
[----:B------:R-:W2:Y:S08]  /*1300*/  LDC.64 R2, c[0x0][0xb18] ;  /* 0x0002c600ff027b82 */ /* 0x000eb00000000a00 */
[----:B------:R-:W4:Y:S08]  /*1310*/  LDC R6, c[0x0][0xb20] ;  /* 0x0002c800ff067b82 */ /* 0x000f300000000800 */
[----:B------:R-:W3:Y:S01]  /*1320*/  LDC R7, c[0x0][0xb0c] ;  /* 0x0002c300ff077b82 */ /* 0x000ee20000000800 */
[----:B-1----:R-:W-:-:S05]  /*1330*/  IMAD.HI.U32 R4, R125, R4, RZ ;  /* 0x000000047d047227 */ /* 0x002fca00078e00ff */
[----:B------:R-:W-:Y:S01]  /*1340*/  SHF.R.U32.HI R4, RZ, R5, R4 ;  /* 0x00000005ff047219 */ /* 0x000fe20000011604 */
[----:B--2---:R-:W-:Y:S01]  /*1350*/  IMAD.HI.U32 R3, R124, R3, RZ ;  /* 0x000000037c037227 */ /* 0x004fe200078e00ff */
[----:B------:R-:W-:-:S04]  /*1360*/  ISETP.NE.AND P0, PT, R2, 0x1, PT ;  /* 0x000000010200780c */ /* 0x000fc80003f05270 */
[----:B----4-:R-:W-:-:S04]  /*1370*/  SHF.R.U32.HI R3, RZ, R6, R3 ;  /* 0x00000006ff037219 */ /* 0x010fc80000011603 */
[----:B------:R-:W-:Y:S02]  /*1380*/  SEL R3, R124, R3, !P0 ;  /* 0x000000037c037207 */ /* 0x000fe40004000000 */
[----:B---3--:R-:W-:-:S04]  /*1390*/  ISETP.NE.AND P1, PT, R7, 0x1, PT ;  /* 0x000000010700780c */ /* 0x008fc80003f25270 */
[----:B------:R-:W-:-:S05]  /*13a0*/  SEL R4, R125, R4, !P1 ;  /* 0x000000047d047207 */ /* 0x000fca0004800000 */
[----:B------:R-:W-:Y:S02]  /*13b0*/  IMAD.IADD R5, R3, 0x1, -R4 ;  /* 0x0000000103057824 */ /* 0x000fe400078e0a04 */
[----:B------:R-:W-:Y:S02]  /*13c0*/  IMAD.IADD R3, R4, 0x1, -R3 ;  /* 0x0000000104037824 */ /* 0x000fe400078e0a03 */
[----:B------:R-:W-:Y:S02]  /*13d0*/  IMAD R125, R5, R7, R125 ;  /* 0x00000007057d7224 */ /* 0x000fe400078e027d */
[----:B------:R-:W-:-:S07]  /*13e0*/  IMAD R124, R3, R2, R124 ;  /* 0x00000002037c7224 */ /* 0x000fce00078e027c */
.L_x_17:
[----:B------:R-:W-:Y:S01]  /*13f0*/  BAR.SYNC.DEFER_BLOCKING 0x0 ;  /* 0x0000000000007b1d */ /* 0x000fe20000010000 */
[----:B------:R-:W-:Y:S01]  /*1400*/  UISETP.NE.AND UP1, UPT, UR8, 0x2, UPT ;  /* 0x000000020800788c */ /* 0x000fe2000bf25270 */
[----:B------:R-:W-:Y:S02]  /*1410*/  ISETP.NE.OR P5, PT, R0, 0x2, !P5 ;  /* 0x000000020000780c */ /* 0x000fe40006fa5670 */
[----:B------:R-:W-:-:S06]  /*1420*/  LOP3.LUT R2, R138, 0x1f, RZ, 0xc0, !PT ;  /* 0x0000001f8a027812 */ /* 0x000fcc00078ec0ff */
[----:B------:R-:W-:Y:S05]  /*1430*/  BRA.U UP1, `(.L_x_18) ;  /* 0x0000001501107547 */ /* 0x000fea000b800000 */
[----:B------:R-:W1:Y:S01]  /*1440*/  LDCU UR15, c[0x0][0x38c] ;  /* 0x00007180ff0f77ac */ /* 0x000e620008000800 */
[----:B------:R-:W2:Y:S01]  /*1450*/  LDC R8, c[0x0][0x370] ;  /* 0x0000dc00ff087b82 */ /* 0x000ea20000000800 */
[----:B------:R-:W-:Y:S01]  /*1460*/  PLOP3.LUT P1, PT, PT, PT, UP2, 0x80, 0x8 ;  /* 0x000000000008781c */ /* 0x000fe20003f2f028 */
[----:B------:R-:W-:Y:S01]  /*1470*/  IMAD.MOV.U32 R15, RZ, RZ, 0x1 ;  /* 0x00000001ff0f7424 */ /* 0x000fe200078e00ff */
[----:B------:R-:W-:Y:S01]  /*1480*/  ISETP.EQ.OR P4, PT, R2, RZ, P5 ;  /* 0x000000ff0200720c */ /* 0x000fe20002f82670 */
[----:B------:R-:W-:Y:S01]  /*1490*/  IMAD.MOV.U32 R14, RZ, RZ, RZ ;  /* 0x000000ffff0e7224 */ /* 0x000fe200078e00ff */
[----:B------:R-:W-:Y:S02]  /*14a0*/  PLOP3.LUT P1, PT, P1, PT, PT, 0x8, 0x80 ;  /* 0x000000000080781c */ /* 0x000fe40000f2e170 */
[----:B------:R-:W-:Y:S01]  /*14b0*/  CS2R R12, SRZ ;  /* 0x00000000000c7805 */ /* 0x000fe2000001ff00 */
[----:B------:R-:W-:Y:S01]  /*14c0*/  IMAD.MOV.U32 R11, RZ, RZ, 0x1 ;  /* 0x00000001ff0b7424 */ /* 0x000fe200078e00ff */
[----:B------:R-:W4:Y:S01]  /*14d0*/  LDC R0, c[0x0][0x374] ;  /* 0x0000dd00ff007b82 */ /* 0x000f220000000800 */
[----:B------:R-:W2:Y:S01]  /*14e0*/  LDCU.64 UR24, c[0x0][0x348] ;  /* 0x00006900ff1877ac */ /* 0x000ea20008000a00 */
[----:B------:R-:W-:Y:S01]  /*14f0*/  UMOV UR13, URZ ;  /* 0x000000ff000d7c82 */ /* 0x000fe20008000000 */
[----:B-1----:R-:W-:-:S04]  /*1500*/  UIADD3 UR5, UPT, UPT, UR15, 0x3f, URZ ;  /* 0x0000003f0f057890 */ /* 0x002fc8000fffe0ff */
[----:B------:R-:W-:-:S04]  /*1510*/  USHF.R.S32.HI UR4, URZ, 0x1f, UR5 ;  /* 0x0000001fff047899 */ /* 0x000fc80008011405 */
[----:B------:R-:W-:-:S04]  /*1520*/  ULEA.HI UR4, UR4, UR5, URZ, 0x6 ;  /* 0x0000000504047291 */ /* 0x000fc8000f8f30ff */
[----:B------:R-:W-:Y:S02]  /*1530*/  USHF.R.S32.HI UR22, URZ, 0x6, UR4 ;  /* 0x00000006ff167899 */ /* 0x000fe40008011404 */
[----:B------:R-:W-:Y:S02]  /*1540*/  UIADD3 UR4, UPT, UPT, UR15, -0x1, URZ ;  /* 0xffffffff0f047890 */ /* 0x000fe4000fffe0ff */
[----:B------:R-:W-:Y:S02]  /*1550*/  UISETP.LT.U32.AND UP0, UPT, UR22, 0x9, UPT ;  /* 0x000000091600788c */ /* 0x000fe4000bf01070 */
[----:B------:R-:W-:Y:S02]  /*1560*/  UISETP.GE.U32.AND UP1, UPT, UR4, -0x7f, UPT ;  /* 0xffffff810400788c */ /* 0x000fe4000bf26070 */
[----:B------:R-:W-:Y:S02]  /*1570*/  USEL UR21, UR22, 0x9, UP0 ;  /* 0x0000000916157887 */ /* 0x000fe40008000000 */
[----:B------:R-:W-:-:S02]  /*1580*/  UIADD3 UR15, UPT, UPT, UR15, 0x7e, URZ ;  /* 0x0000007e0f0f7890 */ /* 0x000fc4000fffe0ff */
[----:B------:R-:W-:Y:S02]  /*1590*/  UIADD3 UR7, UPT, UPT, UR21, -0x1, URZ ;  /* 0xffffffff15077890 */ /* 0x000fe4000fffe0ff */
[----:B------:R-:W-:-:S03]  /*15a0*/  UIADD3 UR14, UPT, UPT, UR22, -UR21, URZ ;  /* 0x80000015160e7290 */ /* 0x000fc6000fffe0ff */
[----:B------:R-:W-:-:S04]  /*15b0*/  @UP1 UIADD3 UR7, UPT, UPT, UR21, URZ, URZ ;  /* 0x000000ff15071290 */ /* 0x000fc8000fffe0ff */
[----:B--2---:R-:W-:-:S12]  /*15c0*/  UIADD3 UR7, UPT, UPT, UR7, 0x1, URZ ;  /* 0x0000000107077890 */ /* 0x004fd8000fffe0ff */
.L_x_36:
[----:B------:R-:W-:Y:S01]  /*15d0*/  UISETP.NE.AND UP0, UPT, UR38, URZ, UPT ;  /* 0x000000ff2600728c */ /* 0x000fe2000bf05270 */
[----:B------:R-:W1:Y:S08]  /*15e0*/  S2UR UR38, SR_CgaCtaId ;  /* 0x00000000002679c3 */ /* 0x000e700000008800 */
[----:B------:R-:W-:Y:S05]  /*15f0*/  BRA.U UP0, `(.L_x_19) ;  /* 0x0000000100347547 */ /* 0x000fea000b800000 */
[----:B------:R-:W2:Y:S01]  /*1600*/  S2R R2, SR_CgaCtaId ;  /* 0x0000000000027919 */ /* 0x000ea20000008800 */
[----:B------:R-:W-:-:S04]  /*1610*/  MOV R3, 0x400 ;  /* 0x0000040000037802 */ /* 0x000fc80000000f00 */
[----:B--2---:R-:W-:Y:S02]  /*1620*/  LEA R2, R2, R3, 0x18 ;  /* 0x0000000302027211 */ /* 0x004fe400078ec0ff */
[----:B------:R-:W-:-:S03]  /*1630*/  SHF.L.U32 R3, R11, 0x1f, RZ ;  /* 0x0000001f0b037819 */ /* 0x000fc600000006ff */
[----:B------:R-:W-:-:S04]  /*1640*/  IMAD R2, R12, 0x8, R2 ;  /* 0x000000080c027824 */ /* 0x000fc800078e0202 */
[----:B------:R-:W2:Y:S02]  /*1650*/  SYNCS.PHASECHK.TRANS64.TRYWAIT P0, [R2+URZ+0x130], R3 ;  /* 0x00013003020075a7 */ /* 0x000ea400080011ff */
[----:B--2---:R-:W-:Y:S05]  /*1660*/  @!P0 BRA `(.L_x_20) ;  /* 0x0000005800848947 */ /* 0x004fea0003800000 */
.L_x_110:
[----:B------:R-:W-:Y:S01]  /*1670*/  VIADD R12, R12, 0x1 ;  /* 0x000000010c0c7836 */ /* 0x000fe20000000000 */
[----:B------:R2:W-:Y:S04]  /*1680*/  SYNCS.ARRIVE.TRANS64.A1T0 RZ, [R2+URZ+0x120], RZ ;  /* 0x000120ff02ff79a7 */ /* 0x0005e800081000ff */
[----:B------:R-:W-:-:S04]  /*1690*/  ISETP.NE.AND P0, PT, R12, 0x2, PT ;  /* 0x000000020c00780c */ /* 0x000fc80003f05270 */
[----:B------:R-:W-:Y:S02]  /*16a0*/  SEL R12, R12, RZ, P0 ;  /* 0x000000ff0c0c7207 */ /* 0x000fe40000000000 */
[----:B--2---:R-:W-:-:S04]  /*16b0*/  SEL R2, RZ, 0x1, P0 ;  /* 0x00000001ff027807 */ /* 0x004fc80000000000 */
[----:B------:R-:W-:-:S07]  /*16c0*/  LOP3.LUT R11, R11, R2, RZ, 0x3c, !PT ;  /* 0x000000020b0b7212 */ /* 0x000fce00078e3cff */
.L_x_19:
[----:B------:R-:W-:Y:S01]  /*16d0*/  UMOV UR4, 0x400 ;  /* 0x0000040000047882 */ /* 0x000fe20000000000 */
[----:B------:R-:W-:Y:S01]  /*16e0*/  SHF.L.U32 R2, R15, 0x1f, RZ ;  /* 0x0000001f0f027819 */ /* 0x000fe200000006ff */
[----:B-1----:R-:W-:Y:S01]  /*16f0*/  ULEA UR4, UR38, UR4, 0x18 ;  /* 0x0000000426047291 */ /* 0x002fe2000f8ec0ff */
[----:B------:R-:W-:Y:S01]  /*1700*/  R2UR UR35, R125 ;  /* 0x000000007d2372ca */ /* 0x000fe200000e0000 */
[----:B------:R-:W-:Y:S01]  /*1710*/  UISETP.GE.U32.AND UP0, UPT, UR15, 0x7f, UPT ;  /* 0x0000007f0f00788c */ /* 0x000fe2000bf06070 */
[----:B------:R-:W-:Y:S01]  /*1720*/  R2UR UR11, R124 ;  /* 0x000000007c0b72ca */ /* 0x000fe200000e0000 */
[----:B------:R-:W-:Y:S01]  /*1730*/  ULEA UR5, UR13, UR4, 0x3 ;  /* 0x000000040d057291 */ /* 0x000fe2000f8e18ff */
[----:B------:R-:W-:-:S08]  /*1740*/  UMOV UR23, URZ ;  /* 0x000000ff00177c82 */ /* 0x000fd00008000000 */
[----:B------:R1:W2:Y:S01]  /*1750*/  SYNCS.PHASECHK.TRANS64.TRYWAIT P0, [UR5+0x48], R2 ;  /* 0x00004802ff0075a7 */ /* 0x0002a20008001105 */
[----:B------:R-:W-:Y:S02]  /*1760*/  USHF.L.U32 UR35, UR35, 0x7, URZ ;  /* 0x0000000723237899 */ /* 0x000fe400080006ff */
[----:B------:R-:W-:Y:S01]  /*1770*/  UIMAD UR11, UR11, 0x30, URZ ;  /* 0x000000300b0b78a4 */ /* 0x000fe2000f8e02ff */
[----:B------:R-:W-:Y:S11]  /*1780*/  BRA.U !UP0, `(.L_x_21) ;  /* 0x0000000108a87547 */ /* 0x000ff6000b800000 */
[----:B------:R-:W-:Y:S01]  /*1790*/  UMOV UR16, URZ ;  /* 0x000000ff00107c82 */ /* 0x000fe20008000000 */
[----:B------:R-:W-:-:S05]  /*17a0*/  UMOV UR6, UR13 ;  /* 0x0000000d00067c82 */ /* 0x000fca0008000000 */
.L_x_26:
[----:B--2---:R-:W-:Y:S01]  /*17b0*/  @!P5 MOV R3, 0x5800 ;  /* 0x000058000003d802 */ /* 0x004fe20000000f00 */
[----:B-1----:R-:W-:Y:S01]  /*17c0*/  ULEA UR33, UR6, UR4, 0x3 ;  /* 0x0000000406217291 */ /* 0x002fe2000f8e18ff */
[----:B--2---:R-:W-:Y:S11]  /*17d0*/  @P0 BRA `(.L_x_22) ;  /* 0x00000000000c0947 */ /* 0x004ff60003800000 */
[----:B------:R-:W-:Y:S04]  /*17e0*/  SHF.L.U32 R4, R15, 0x1f, RZ ;  /* 0x0000001f0f047819 */ /* 0x000fe800000006ff */
[----:B------:R-:W2:Y:S02]  /*17f0*/  SYNCS.PHASECHK.TRANS64.TRYWAIT P0, [UR33+0x48], R4 ;  /* 0x00004804ff0075a7 */ /* 0x000ea40008001121 */
[----:B--2---:R-:W-:Y:S05]  /*1800*/  @!P0 BRA `(.L_x_23) ;  /* 0x0000005800308947 */ /* 0x004fea0003800000 */
.L_x_22:
[----:B------:R2:W-:Y:S01]  /*1810*/  @!P5 SYNCS.ARRIVE.TRANS64 RZ, [UR33], R3 ;  /* 0x00000003ffffd9a7 */ /* 0x0005e20008000021 */
[----:B------:R-:W-:Y:S04]  /*1820*/  BSSY.RECONVERGENT B0, `(.L_x_24) ;  /* 0x0000003000007945 */ /* 0x000fe80003800200 */
[----:B------:R-:W-:Y:S05]  /*1830*/  @P4 BRA `(.L_x_25) ;  /* 0x0000000000044947 */ /* 0x000fea0003800000 */
[----:B------:R-:W-:Y:S05]  /*1840*/  BPT.TRAP 0x1 ;  /* 0x000000040000795c */ /* 0x000fea0000300000 */
.L_x_25:
[----:B------:R-:W-:Y:S05]  /*1850*/  BSYNC.RECONVERGENT B0 ;  /* 0x0000000000007941 */ /* 0x000fea0003800200 */
.L_x_24:
[----:B------:R-:W-:Y:S02]  /*1860*/  UIADD3 UR13, UPT, UPT, UR6, 0x1, URZ ;  /* 0x00000001060d7890 */ /* 0x000fe4000fffe0ff */
[----:B------:R-:W-:Y:S02]  /*1870*/  UIADD3 UR18, UP1, UPT, UR24, 0x80, URZ ;  /* 0x0000008018127890 */ /* 0x000fe4000ff3e0ff */
[----:B------:R-:W-:Y:S02]  /*1880*/  UISETP.NE.AND UP0, UPT, UR13, 0x9, UPT ;  /* 0x000000090d00788c */ /* 0x000fe4000bf05270 */
[----:B------:R-:W-:Y:S02]  /*1890*/  ULEA UR32, UR6, UR4, 0xe ;  /* 0x0000000406207291 */ /* 0x000fe4000f8e70ff */
[----:B------:R-:W-:Y:S02]  /*18a0*/  USEL UR9, URZ, 0x1, UP0 ;  /* 0x00000001ff097887 */ /* 0x000fe40008000000 */
[----:B------:R-:W-:Y:S02]  /*18b0*/  USEL UR13, UR13, URZ, UP0 ;  /* 0x000000ff0d0d7287 */ /* 0x000fe40008000000 */
[----:B------:R-:W-:Y:S02]  /*18c0*/  USHF.L.U32 UR34, UR16, 0x6, URZ ;  /* 0x0000000610227899 */ /* 0x000fe400080006ff */
[----:B------:R-:W-:Y:S01]  /*18d0*/  ULEA UR8, UR13, UR4, 0x3 ;  /* 0x000000040d087291 */ /* 0x000fe2000f8e18ff */
[----:B------:R-:W-:Y:S01]  /*18e0*/  LOP3.LUT R15, R15, UR9, RZ, 0x3c, !PT ;  /* 0x000000090f0f7c12 */ /* 0x000fe2000f8e3cff */
[----:B------:R-:W-:Y:S02]  /*18f0*/  UIADD3.X UR19, UPT, UPT, URZ, UR25, URZ, UP1, !UPT ;  /* 0x00000019ff137290 */ /* 0x000fe40008ffe4ff */
[----:B------:R-:W-:Y:S01]  /*1900*/  UIADD3 UR32, UPT, UPT, UR32, 0x6300, URZ ;  /* 0x0000630020207890 */ /* 0x000fe2000fffe0ff */
[----:B-1----:R-:W-:Y:S01]  /*1910*/  SHF.L.U32 R2, R15, 0x1f, RZ ;  /* 0x0000001f0f027819 */ /* 0x002fe200000006ff */
[----:B------:R-:W-:Y:S02]  /*1920*/  UIMAD UR5, UR6, 0x1800, UR4 ;  /* 0x00001800060578a4 */ /* 0x000fe4000f8e0204 */
[----:B------:R-:W-:Y:S01]  /*1930*/  UIADD3 UR26, UP0, UPT, UR24, 0x180, URZ ;  /* 0x00000180181a7890 */ /* 0x000fe2000ff1e0ff */
[----:B------:R1:W1:Y:S01]  /*1940*/  SYNCS.PHASECHK.TRANS64.TRYWAIT P0, [UR8+0x48], R2 ;  /* 0x00004802ff0075a7 */ /* 0x0002620008001108 */
[----:B------:R-:W-:Y:S01]  /*1950*/  UMOV UR28, 0x0 ;  /* 0x00000000001c7882 */ /* 0x000fe20000000000 */
[----:B------:R-:W-:Y:S01]  /*1960*/  UMOV UR29, 0x10000000 ;  /* 0x10000000001d7882 */ /* 0x000fe20000000000 */
[----:B------:R-:W-:Y:S01]  /*1970*/  UIADD3 UR8, UPT, UPT, UR5, 0x2a300, URZ ;  /* 0x0002a30005087890 */ /* 0x000fe2000fffe0ff */
[----:B------:R1:W-:Y:S01]  /*1980*/  UTMALDG.3D [UR32], [UR18], desc[UR28] ;  /* 0x00001c20120075b4 */ /* 0x0003e20008011000 */
[----:B------:R-:W-:Y:S02]  /*1990*/  UIADD3.X UR27, UPT, UPT, URZ, UR25, URZ, UP0, !UPT ;  /* 0x00000019ff1b7290 */ /* 0x000fe400087fe4ff */
[----:B------:R-:W-:Y:S01]  /*19a0*/  UIADD3 UR16, UPT, UPT, UR16, 0x1, URZ ;  /* 0x0000000110107890 */ /* 0x000fe2000fffe0ff */
[----:B------:R-:W-:Y:S01]  /*19b0*/  UMOV UR12, UR36 ;  /* 0x00000024000c7c82 */ /* 0x000fe20008000000 */
[----:B------:R-:W-:Y:S01]  /*19c0*/  UMOV UR9, UR33 ;  /* 0x0000002100097c82 */ /* 0x000fe20008000000 */
[----:B------:R-:W-:Y:S01]  /*19d0*/  UMOV UR10, UR34 ;  /* 0x00000022000a7c82 */ /* 0x000fe20008000000 */
[----:B------:R-:W-:Y:S03]  /*19e0*/  UISETP.NE.AND UP0, UPT, UR16, UR7, UPT ;  /* 0x000000071000728c */ /* 0x000fe6000bf05270 */
[----:B------:R1:W-:Y:S01]  /*19f0*/  UTMALDG.3D [UR8], [UR26], desc[UR28] ;  /* 0x00001c081a0075b4 */ /* 0x0003e20008011000 */
[----:B------:R-:W-:Y:S01]  /*1a00*/  UMOV UR23, UR7 ;  /* 0x0000000700177c82 */ /* 0x000fe20008000000 */
[----:B------:R-:W-:Y:S04]  /*1a10*/  UMOV UR6, UR13 ;  /* 0x0000000d00067c82 */ /* 0x000fe80008000000 */
[----:B------:R-:W-:Y:S05]  /*1a20*/  BRA.U UP0, `(.L_x_26) ;  /* 0xfffffffd00607547 */ /* 0x000fea000b83ffff */
.L_x_21:
[----:B------:R-:W-:Y:S01]  /*1a30*/  ULEA UR5, UR13, UR4, 0x3 ;  /* 0x000000040d057291 */ /* 0x000fe2000f8e18ff */
[----:B-1----:R-:W-:Y:S01]  /*1a40*/  SHF.L.U32 R2, R15, 0x1f, RZ ;  /* 0x0000001f0f027819 */ /* 0x002fe200000006ff */
[----:B------:R-:W-:Y:S01]  /*1a50*/  @!P1 SYNCS.ARRIVE.TRANS64.A1T0 RZ, [UR4+0xb8], RZ ;  /* 0x0000b8ffffff99a7 */ /* 0x000fe20008100004 */
[----:B------:R-:W-:-:S06]  /*1a60*/  UISETP.GT.AND UP0, UPT, UR22, UR21, UPT ;  /* 0x000000151600728c */ /* 0x000fcc000bf04270 */
[----:B--2---:R1:W2:Y:S03]  /*1a70*/  SYNCS.PHASECHK.TRANS64.TRYWAIT P0, [UR5+0x48], R2 ;  /* 0x00004802ff0075a7 */ /* 0x0042a60008001105 */
[----:B------:R-:W-:Y:S05]  /*1a80*/  BRA.U !UP0, `(.L_x_27) ;  /* 0x0000000108ac7547 */ /* 0x000fea000b800000 */
[----:B------:R-:W-:Y:S01]  /*1a90*/  UIADD3 UR26, UPT, UPT, UR14, UR23, URZ ;  /* 0x000000170e1a7290 */ /* 0x000fe2000fffe0ff */
[----:B------:R-:W-:-:S11]  /*1aa0*/  UMOV UR6, UR13 ;  /* 0x0000000d00067c82 */ /* 0x000fd60008000000 */
.L_x_32:
[----:B--2---:R-:W-:Y:S01]  /*1ab0*/  @!P5 MOV R3, 0x5800 ;  /* 0x000058000003d802 */ /* 0x004fe20000000f00 */
[----:B-1----:R-:W-:Y:S01]  /*1ac0*/  ULEA UR17, UR6, UR4, 0x3 ;  /* 0x0000000406117291 */ /* 0x002fe2000f8e18ff */
[----:B--2---:R-:W-:Y:S11]  /*1ad0*/  @P0 BRA `(.L_x_28) ;  /* 0x00000000000c0947 */ /* 0x004ff60003800000 */
[----:B------:R-:W-:Y:S04]  /*1ae0*/  SHF.L.U32 R4, R15, 0x1f, RZ ;  /* 0x0000001f0f047819 */ /* 0x000fe800000006ff */
[----:B------:R-:W2:Y:S02]  /*1af0*/  SYNCS.PHASECHK.TRANS64.TRYWAIT P0, [UR17+0x48], R4 ;  /* 0x00004804ff0075a7 */ /* 0x000ea40008001111 */
[----:B--2---:R-:W-:Y:S05]  /*1b00*/  @!P0 BRA `(.L_x_29) ;  /* 0x0000005400888947 */ /* 0x004fea0003800000 */
.L_x_28:
[----:B------:R2:W-:Y:S01]  /*1b10*/  @!P5 SYNCS.ARRIVE.TRANS64 RZ, [UR17], R3 ;  /* 0x00000003ffffd9a7 */ /* 0x0005e20008000011 */
[----:B------:R-:W-:Y:S04]  /*1b20*/  BSSY.RECONVERGENT B0, `(.L_x_30) ;  /* 0x0000003000007945 */ /* 0x000fe80003800200 */
[----:B------:R-:W-:Y:S05]  /*1b30*/  @P4 BRA `(.L_x_31) ;  /* 0x0000000000044947 */ /* 0x000fea0003800000 */
[----:B------:R-:W-:Y:S05]  /*1b40*/  BPT.TRAP 0x1 ;  /* 0x000000040000795c */ /* 0x000fea0000300000 */
.L_x_31:
[----:B------:R-:W-:Y:S05]  /*1b50*/  BSYNC.RECONVERGENT B0 ;  /* 0x0000000000007941 */ /* 0x000fea0003800200 */
.L_x_30:
[----:B------:R-:W-:Y:S02]  /*1b60*/  UIADD3 UR13, UPT, UPT, UR6, 0x1, URZ ;  /* 0x00000001060d7890 */ /* 0x000fe4000fffe0ff */
[----:B------:R-:W-:Y:S02]  /*1b70*/  ULEA UR16, UR6, UR4, 0xe ;  /* 0x0000000406107291 */ /* 0x000fe4000f8e70ff */
[----:B------:R-:W-:Y:S02]  /*1b80*/  UISETP.NE.AND UP0, UPT, UR13, 0x9, UPT ;  /* 0x000000090d00788c */ /* 0x000fe4000bf05270 */
[----:B------:R-:W-:Y:S02]  /*1b90*/  UIADD3 UR32, UP1, UPT, UR24, 0x80, URZ ;  /* 0x0000008018207890 */ /* 0x000fe4000ff3e0ff */
[----:B------:R-:W-:Y:S02]  /*1ba0*/  USEL UR9, URZ, 0x1, UP0 ;  /* 0x00000001ff097887 */ /* 0x000fe40008000000 */
[----:B------:R-:W-:Y:S02]  /*1bb0*/  USEL UR13, UR13, URZ, UP0 ;  /* 0x000000ff0d0d7287 */ /* 0x000fe40008000000 */
[----:B------:R-:W-:Y:S02]  /*1bc0*/  USHF.L.U32 UR18, UR23, 0x6, URZ ;  /* 0x0000000617127899 */ /* 0x000fe400080006ff */
[----:B------:R-:W-:Y:S01]  /*1bd0*/  ULEA UR8, UR13, UR4, 0x3 ;  /* 0x000000040d087291 */ /* 0x000fe2000f8e18ff */
[----:B------:R-:W-:Y:S01]  /*1be0*/  LOP3.LUT R15, R15, UR9, RZ, 0x3c, !PT ;  /* 0x000000090f0f7c12 */ /* 0x000fe2000f8e3cff */
[----:B------:R-:W-:Y:S02]  /*1bf0*/  UIADD3 UR16, UPT, UPT, UR16, 0x6300, URZ ;  /* 0x0000630010107890 */ /* 0x000fe4000fffe0ff */
[----:B------:R-:W-:Y:S01]  /*1c00*/  UIADD3.X UR33, UPT, UPT, URZ, UR25, URZ, UP1, !UPT ;  /* 0x00000019ff217290 */ /* 0x000fe20008ffe4ff */
[----:B-1----:R-:W-:Y:S01]  /*1c10*/  SHF.L.U32 R2, R15, 0x1f, RZ ;  /* 0x0000001f0f027819 */ /* 0x002fe200000006ff */
[----:B------:R-:W-:Y:S02]  /*1c20*/  UIMAD UR5, UR6, 0x1800, UR4 ;  /* 0x00001800060578a4 */ /* 0x000fe4000f8e0204 */
[----:B------:R-:W-:Y:S01]  /*1c30*/  UIADD3 UR30, UP0, UPT, UR24, 0x180, URZ ;  /* 0x00000180181e7890 */ /* 0x000fe2000ff1e0ff */
[----:B------:R1:W1:Y:S01]  /*1c40*/  SYNCS.PHASECHK.TRANS64.TRYWAIT P0, [UR8+0x48], R2 ;  /* 0x00004802ff0075a7 */ /* 0x0002620008001108 */
[----:B------:R-:W-:Y:S01]  /*1c50*/  UIADD3 UR8, UPT, UPT, UR5, 0x2a300, URZ ;  /* 0x0002a30005087890 */ /* 0x000fe2000fffe0ff */
[----:B------:R-:W-:Y:S01]  /*1c60*/  UMOV UR28, 0x0 ;  /* 0x00000000001c7882 */ /* 0x000fe20000000000 */
[----:B------:R-:W-:Y:S01]  /*1c70*/  UMOV UR29, 0x10000000 ;  /* 0x10000000001d7882 */ /* 0x000fe20000000000 */
[----:B------:R-:W-:Y:S01]  /*1c80*/  UMOV UR19, UR35 ;  /* 0x0000002300137c82 */ /* 0x000fe20008000000 */
[----:B------:R-:W-:Y:S01]  /*1c90*/  UMOV UR20, UR36 ;  /* 0x0000002400147c82 */ /* 0x000fe20008000000 */
[----:B------:R-:W-:Y:S01]  /*1ca0*/  UIADD3.X UR31, UPT, UPT, URZ, UR25, URZ, UP0, !UPT ;  /* 0x00000019ff1f7290 */ /* 0x000fe200087fe4ff */
[----:B------:R1:W-:Y:S01]  /*1cb0*/  UTMALDG.3D [UR16], [UR32], desc[UR28] ;  /* 0x00001c10200075b4 */ /* 0x0003e20008011000 */
[----:B------:R-:W-:Y:S01]  /*1cc0*/  UIADD3 UR23, UPT, UPT, UR23, 0x1, URZ ;  /* 0x0000000117177890 */ /* 0x000fe2000fffe0ff */
[----:B------:R-:W-:Y:S01]  /*1cd0*/  UMOV UR12, UR36 ;  /* 0x00000024000c7c82 */ /* 0x000fe20008000000 */
[----:B------:R-:W-:Y:S01]  /*1ce0*/  UMOV UR9, UR17 ;  /* 0x0000001100097c82 */ /* 0x000fe20008000000 */
[----:B------:R-:W-:Y:S01]  /*1cf0*/  UMOV UR10, UR18 ;  /* 0x00000012000a7c82 */ /* 0x000fe20008000000 */
[----:B------:R-:W-:Y:S03]  /*1d00*/  UISETP.NE.AND UP0, UPT, UR23, UR26, UPT ;  /* 0x0000001a1700728c */ /* 0x000fe6000bf05270 */
[----:B------:R1:W-:Y:S01]  /*1d10*/  UTMALDG.3D [UR8], [UR30], desc[UR28] ;  /* 0x00001c081e0075b4 */ /* 0x0003e20008011000 */
[----:B------:R-:W-:Y:S05]  /*1d20*/  UMOV UR6, UR13 ;  /* 0x0000000d00067c82 */ /* 0x000fea0008000000 */
[----:B------:R-:W-:Y:S05]  /*1d30*/  BRA.U UP0, `(.L_x_32) ;  /* 0xfffffffd005c7547 */ /* 0x000fea000b83ffff */
.L_x_27:
[C---:B-1----:R-:W-:Y:S01]  /*1d40*/  LEA R2, R14.reuse, UR4, 0x3 ;  /* 0x000000040e027c11 */ /* 0x042fe2000f8e18ff */
[----:B------:R-:W-:Y:S01]  /*1d50*/  NOP ;  /* 0x0000000000007918 */ /* 0x000fe20000000000 */
[----:B--2---:R-:W-:Y:S02]  /*1d60*/  SHF.L.U32 R3, R13, 0x1f, RZ ;  /* 0x0000001f0d037819 */ /* 0x004fe400000006ff */
[----:B------:R-:W-:Y:S02]  /*1d70*/  LEA R4, R14, UR4, 0x4 ;  /* 0x000000040e047c11 */ /* 0x000fe4000f8e20ff */
[----:B------:R-:W1:Y:S02]  /*1d80*/  SYNCS.PHASECHK.TRANS64.TRYWAIT P0, [R2+URZ+0xc0], R3 ;  /* 0x0000c003020075a7 */ /* 0x000e6400080011ff */
[----:B-1----:R-:W-:Y:S05]  /*1d90*/  @!P0 BRA `(.L_x_33) ;  /* 0x0000005000fc8947 */ /* 0x002fea0003800000 */
.L_x_113:
[----:B------:R-:W2:Y:S01]  /*1da0*/  LDS.128 R4, [R4+0x150] ;  /* 0x0001500004047984 */ /* 0x000ea20000000c00 */
[----:B---3--:R-:W-:Y:S01]  /*1db0*/  ISETP.GE.AND P0, PT, R60, 0x1, PT ;  /* 0x000000013c00780c */ /* 0x008fe20003f06270 */
[----:B-1----:R-:W-:Y:S01]  /*1dc0*/  VIADD R2, R2, 0xd0 ;  /* 0x000000d002027836 */ /* 0x002fe20000000000 */
[----:B------:R-:W-:Y:S01]  /*1dd0*/  @!PT LDS RZ, [RZ] ;  /* 0x00000000fffff984 */ /* 0x000fe20000000800 */
[----:B------:R-:W-:Y:S01]  /*1de0*/  @!PT LDS RZ, [RZ] ;  /* 0x00000000fffff984 */ /* 0x000fe20000000800 */
[----:B------:R-:W-:Y:S01]  /*1df0*/  @!PT LDS RZ, [RZ] ;  /* 0x00000000fffff984 */ /* 0x000fe20000000800 */
[----:B------:R-:W-:Y:S01]  /*1e00*/  @!PT LDS RZ, [RZ] ;  /* 0x00000000fffff984 */ /* 0x000fe20000000800 */
[----:B------:R1:W-:Y:S06]  /*1e10*/  MEMBAR.ALL.CTA ;  /* 0x0000000000007992 */ /* 0x0003ec0000008000 */
[----:B-1----:R-:W1:Y:S01]  /*1e20*/  FENCE.VIEW.ASYNC.S ;  /* 0x00000000000073c6 */ /* 0x002e620000000000 */
[----:B------:R-:W-:-:S04]  /*1e30*/  PRMT R2, RZ, 0x654, R2 ;  /* 0x00000654ff027816 */ /* 0x000fc80000000002 */
[----:B-1----:R1:W-:Y:S01]  /*1e40*/  SYNCS.ARRIVE.TRANS64.RED.A1T0 RZ, [R2+URZ], RZ ;  /* 0x000000ff02ff79a7 */ /* 0x0023e200081004ff */
[----:B--2---:R-:W-:-:S13]  /*1e50*/  LOP3.LUT P2, RZ, R6, 0x1, RZ, 0xc0, !PT ;  /* 0x0000000106ff7812 */ /* 0x004fda000784c0ff */
[----:B------:R-:W-:Y:S01]  /*1e60*/  @P2 SHF.R.U32.HI R3, RZ, 0x10, R5 ;  /* 0x00000010ff032819 */ /* 0x000fe20000011605 */
[----:B------:R-:W-:Y:S01]  /*1e70*/  VOTEU.ANY UP0, P2 ;  /* 0x0000000000ff7886 */ /* 0x000fe20001000100 */
[----:B------:R-:W-:Y:S02]  /*1e80*/  @P2 MOV R10, R4 ;  /* 0x00000004000a2202 */ /* 0x000fe40000000f00 */
[----:B------:R-:W-:Y:S02]  /*1e90*/  @P2 R2UR.BROADCAST UR5, R3 ;  /* 0x00000000030522ca */ /* 0x000fe400008e0000 */
[----:B------:R-:W-:-:S11]  /*1ea0*/  @P2 LOP3.LUT R9, R5, 0xffff, RZ, 0xc0, !PT ;  /* 0x0000ffff05092812 */ /* 0x000fd600078ec0ff */
[----:B------:R-:W-:Y:S01]  /*1eb0*/  @UP0 UMOV UR36, UR5 ;  /* 0x0000000500240c82 */ /* 0x000fe20008000000 */
[----:B-1----:R-:W-:Y:S05]  /*1ec0*/  @!P0 BRA `(.L_x_34) ;  /* 0x0000000000b88947 */ /* 0x002fea0003800000 */
[----:B------:R-:W4:Y:S01]  /*1ed0*/  LDC.64 R4, c[0x0][0xb18] ;  /* 0x0002c600ff047b82 */ /* 0x000f220000000a00 */
[----:B------:R-:W-:-:S07]  /*1ee0*/  ISETP.NE.AND P3, PT, R60, 0x1, PT ;  /* 0x000000013c00780c */ /* 0x000fce0003f65270 */
[----:B------:R-:W1:Y:S08]  /*1ef0*/  LDC.64 R6, c[0x0][0xb10] ;  /* 0x0002c400ff067b82 */ /* 0x000e700000000a00 */
[----:B------:R-:W2:Y:S08]  /*1f00*/  LDC R16, c[0x0][0xb20] ;  /* 0x0002c800ff107b82 */ /* 0x000eb00000000800 */
[----:B------:R-:W3:Y:S01]  /*1f10*/  LDC R17, c[0x0][0xb0c] ;  /* 0x0002c300ff117b82 */ /* 0x000ee20000000800 */
[----:B----4-:R-:W-:Y:S01]  /*1f20*/  IMAD.HI.U32 R19, R0, R5, RZ ;  /* 0x0000000500137227 */ /* 0x010fe200078e00ff */
[----:B------:R-:W-:-:S03]  /*1f30*/  ISETP.NE.AND P0, PT, R4, 0x1, PT ;  /* 0x000000010400780c */ /* 0x000fc60003f05270 */
[----:B------:R-:W-:-:S03]  /*1f40*/  IMAD.HI.U32 R5, R9, R5, RZ ;  /* 0x0000000509057227 */ /* 0x000fc600078e00ff */
[----:B------:R-:W4:Y:S01]  /*1f50*/  LDC.64 R2, c[0x0][0xb28] ;  /* 0x0002ca00ff027b82 */ /* 0x000f220000000a00 */
[----:B-1----:R-:W-:-:S04]  /*1f60*/  IMAD.HI.U32 R20, R8, R6, RZ ;  /* 0x0000000608147227 */ /* 0x002fc800078e00ff */
[----:B------:R-:W-:Y:S01]  /*1f70*/  IMAD.HI.U32 R21, R10, R6, RZ ;  /* 0x000000060a157227 */ /* 0x000fe200078e00ff */
[----:B------:R-:W-:Y:S02]  /*1f80*/  SHF.R.U32.HI R20, RZ, R7, R20 ;  /* 0x00000007ff147219 */ /* 0x000fe40000011614 */
[-C--:B--2---:R-:W-:Y:S02]  /*1f90*/  SHF.R.U32.HI R19, RZ, R16.reuse, R19 ;  /* 0x00000010ff137219 */ /* 0x084fe40000011613 */
[----:B------:R-:W-:Y:S02]  /*1fa0*/  SHF.R.U32.HI R5, RZ, R16, R5 ;  /* 0x00000010ff057219 */ /* 0x000fe40000011605 */
[----:B------:R-:W-:Y:S02]  /*1fb0*/  SEL R19, R0, R19, !P0 ;  /* 0x0000001300137207 */ /* 0x000fe40004000000 */
[----:B------:R-:W-:Y:S02]  /*1fc0*/  SHF.R.U32.HI R21, RZ, R7, R21 ;  /* 0x00000007ff157219 */ /* 0x000fe40000011615 */
[----:B---3--:R-:W-:-:S02]  /*1fd0*/  ISETP.NE.AND P1, PT, R17, 0x1, PT ;  /* 0x000000011100780c */ /* 0x008fc40003f25270 */
[----:B------:R-:W-:Y:S02]  /*1fe0*/  SEL R5, R9, R5, !P0 ;  /* 0x0000000509057207 */ /* 0x000fe40004000000 */
[----:B------:R-:W-:Y:S02]  /*1ff0*/  SEL R20, R8, R20, !P1 ;  /* 0x0000001408147207 */ /* 0x000fe40004800000 */
[----:B------:R-:W-:Y:S01]  /*2000*/  SEL R21, R10, R21, !P1 ;  /* 0x000000150a157207 */ /* 0x000fe20004800000 */
[----:B----4-:R-:W-:-:S04]  /*2010*/  IMAD.HI.U32 R18, R19, R2, RZ ;  /* 0x0000000213127227 */ /* 0x010fc800078e00ff */
        /* <DEDUP_REMOVED lines=10> */
[----:B------:R-:W-:-:S04]  /*20c0*/  @!P0 IMAD.HI.U32 R7, R21, R2, RZ ;  /* 0x0000000215078227 */ /* 0x000fc800078e00ff */
[----:B------:R-:W-:Y:S01]  /*20d0*/  IMAD.MOV R2, RZ, RZ, -R6 ;  /* 0x000000ffff027224 */ /* 0x000fe200078e0a06 */
[----:B------:R-:W-:Y:S02]  /*20e0*/  @!P0 SHF.R.U32.HI R3, RZ, R3, R7 ;  /* 0x00000003ff038219 */ /* 0x000fe40000011607 */
[----:B------:R-:W-:Y:S01]  /*20f0*/  IADD3 R7, PT, PT, -R5, RZ, RZ ;  /* 0x000000ff05077210 */ /* 0x000fe20007ffe1ff */
[----:B------:R-:W-:Y:S01]  /*2100*/  IMAD R2, R60, R2, R5 ;  /* 0x000000023c027224 */ /* 0x000fe200078e0205 */
        /* <DEDUP_REMOVED lines=10> */
.L_x_34:
[----:B------:R-:W1:Y:S02]  /*21b0*/  LDCU UR5, c[0x0][0xb30] ;  /* 0x00016600ff0577ac */ /* 0x000e640008000800 */
[----:B-1----:R-:W-:-:S09]  /*21c0*/  UISETP.NE.AND UP0, UPT, UR5, 0x1, UPT ;  /* 0x000000010500788c */ /* 0x002fd2000bf05270 */
[----:B------:R-:W-:Y:S05]  /*21d0*/  BRA.U UP0, `(.L_x_35) ;  /* 0x0000000100407547 */ /* 0x000fea000b800000 */
[----:B------:R-:W1:Y:S08]  /*21e0*/  LDC.64 R4, c[0x0][0xb10] ;  /* 0x0002c400ff047b82 */ /* 0x000e700000000a00 */
[----:B------:R-:W2:Y:S08]  /*21f0*/  LDC.64 R2, c[0x0][0xb18] ;  /* 0x0002c600ff027b82 */ /* 0x000eb00000000a00 */
[----:B------:R-:W3:Y:S08]  /*2200*/  LDC R6, c[0x0][0xb20] ;  /* 0x0002c800ff067b82 */ /* 0x000ef00000000800 */
[----:B------:R-:W4:Y:S01]  /*2210*/  LDC R7, c[0x0][0xb0c] ;  /* 0x0002c300ff077b82 */ /* 0x000f220000000800 */
[----:B-1----:R-:W-:-:S05]  /*2220*/  IMAD.HI.U32 R4, R10, R4, RZ ;  /* 0x000000040a047227 */ /* 0x002fca00078e00ff */
[----:B------:R-:W-:Y:S01]  /*2230*/  SHF.R.U32.HI R4, RZ, R5, R4 ;  /* 0x00000005ff047219 */ /* 0x000fe20000011604 */
[----:B--2---:R-:W-:Y:S01]  /*2240*/  IMAD.HI.U32 R3, R9, R3, RZ ;  /* 0x0000000309037227 */ /* 0x004fe200078e00ff */
[----:B------:R-:W-:-:S04]  /*2250*/  ISETP.NE.AND P0, PT, R2, 0x1, PT ;  /* 0x000000010200780c */ /* 0x000fc80003f05270 */
[----:B---3--:R-:W-:-:S04]  /*2260*/  SHF.R.U32.HI R3, RZ, R6, R3 ;  /* 0x00000006ff037219 */ /* 0x008fc80000011603 */
[----:B------:R-:W-:Y:S02]  /*2270*/  SEL R3, R9, R3, !P0 ;  /* 0x0000000309037207 */ /* 0x000fe40004000000 */
[----:B----4-:R-:W-:-:S04]  /*2280*/  ISETP.NE.AND P1, PT, R7, 0x1, PT ;  /* 0x000000010700780c */ /* 0x010fc80003f25270 */
[----:B------:R-:W-:-:S05]  /*2290*/  SEL R4, R10, R4, !P1 ;  /* 0x000000040a047207 */ /* 0x000fca0004800000 */
[----:B------:R-:W-:Y:S02]  /*22a0*/  IMAD.IADD R5, R3, 0x1, -R4 ;  /* 0x0000000103057824 */ /* 0x000fe400078e0a04 */
[----:B------:R-:W-:Y:S02]  /*22b0*/  IMAD.IADD R3, R4, 0x1, -R3 ;  /* 0x0000000104037824 */ /* 0x000fe400078e0a03 */
[----:B------:R-:W-:Y:S02]  /*22c0*/  IMAD R10, R5, R7, R10 ;  /* 0x00000007050a7224 */ /* 0x000fe400078e020a */
[----:B------:R-:W-:-:S07]  /*22d0*/  IMAD R9, R3, R2, R9 ;  /* 0x0000000203097224 */ /* 0x000fce00078e0209 */
.L_x_35:
[----:B------:R-:W-:Y:S01]  /*22e0*/  VIADD R14, R14, 0x1 ;  /* 0x000000010e0e7836 */ /* 0x000fe20000000000 */
[----:B------:R-:W-:Y:S01]  /*22f0*/  PLOP3.LUT P1, PT, PT, PT, PT, 0x80, 0x8 ;  /* 0x000000000008781c */ /* 0x000fe20003f2f070 */
[----:B------:R-:W-:Y:S02]  /*2300*/  IMAD.IADD R125, R10, 0x1, R123 ;  /* 0x000000010a7d7824 */ /* 0x000fe400078e027b */
[----:B------:R-:W-:Y:S01]  /*2310*/  IMAD.IADD R124, R9, 0x1, R122 ;  /* 0x00000001097c7824 */ /* 0x000fe200078e027a */
[----:B------:R-:W-:-:S04]  /*2320*/  ISETP.NE.AND P0, PT, R14, 0x2, PT ;  /* 0x000000020e00780c */ /* 0x000fc80003f05270 */
[----:B------:R-:W-:Y:S02]  /*2330*/  SEL R2, RZ, 0x1, P0 ;  /* 0x00000001ff027807 */ /* 0x000fe40000000000 */
[----:B------:R-:W-:Y:S02]  /*2340*/  SEL R14, R14, RZ, P0 ;  /* 0x000000ff0e0e7207 */ /* 0x000fe40000000000 */
[----:B------:R-:W-:Y:S01]  /*2350*/  LOP3.LUT R13, R13, R2, RZ, 0x3c, !PT ;  /* 0x000000020d0d7212 */ /* 0x000fe200078e3cff */
[----:B------:R-:W-:Y:S06]  /*2360*/  @P2 BRA `(.L_x_36) ;  /* 0xfffffff000982947 */ /* 0x000fec000383ffff */
[----:B------:R-:W-:Y:S01]  /*2370*/  UIADD3 UR4, UPT, UPT, UR4, 0x48, URZ ;  /* 0x0000004804047890 */ /* 0x000fe2000fffe0ff */
[----:B------:R-:W-:-:S03]  /*2380*/  SHF.L.U32 R2, R15, 0x1f, RZ ;  /* 0x0000001f0f027819 */ /* 0x000fc600000006ff */
[----:B------:R-:W-:-:S09]  /*2390*/  ULEA UR5, UR13, UR4, 0x3 ;  /* 0x000000040d057291 */ /* 0x000fd2000f8e18ff */
[----:B------:R-:W1:Y:S02]  /*23a0*/  SYNCS.PHASECHK.TRANS64.TRYWAIT P0, [UR5], R2 ;  /* 0x00000002ff0075a7 */ /* 0x000e640008001105 */
[----:B-1----:R-:W-:Y:S05]  /*23b0*/  @!P0 BRA `(.L_x_37) ;  /* 0x0000004c00888947 */ /* 0x002fea0003800000 */
.L_x_115:
[----:B------:R-:W-:-:S04]  /*23c0*/  UIADD3 UR6, UPT, UPT, UR13, 0x1, URZ ;  /* 0x000000010d067890 */ /* 0x000fc8000fffe0ff */
[----:B------:R-:W-:-:S04]  /*23d0*/  UISETP.NE.AND UP0, UPT, UR6, 0x9, UPT ;  /* 0x000000090600788c */ /* 0x000fc8000bf05270 */
[----:B------:R-:W-:Y:S02]  /*23e0*/  USEL UR7, URZ, 0x1, UP0 ;  /* 0x00000001ff077887 */ /* 0x000fe40008000000 */
[----:B------:R-:W-:-:S04]  /*23f0*/  USEL UR6, UR6, URZ, UP0 ;  /* 0x000000ff06067287 */ /* 0x000fc80008000000 */
[----:B------:R-:W-:Y:S01]  /*2400*/  ULEA UR5, UR6, UR4, 0x3 ;  /* 0x0000000406057291 */ /* 0x000fe2000f8e18ff */
[----:B-1----:R-:W-:-:S04]  /*2410*/  LOP3.LUT R2, R15, UR7, RZ, 0x3c, !PT ;  /* 0x000000070f027c12 */ /* 0x002fc8000f8e3cff */
[----:B------:R-:W-:-:S04]  /*2420*/  SHF.L.U32 R3, R2, 0x1f, RZ ;  /* 0x0000001f02037819 */ /* 0x000fc800000006ff */
[----:B------:R-:W1:Y:S02]  /*2430*/  SYNCS.PHASECHK.TRANS64.TRYWAIT P0, [UR5], R3 ;  /* 0x00000003ff0075a7 */ /* 0x000e640008001105 */
[----:B-1----:R-:W-:Y:S05]  /*2440*/  @!P0 BRA `(.L_x_38) ;  /* 0x0000004c007c8947 */ /* 0x002fea0003800000 */
.L_x_117:
[----:B------:R-:W-:-:S04]  /*2450*/  UIADD3 UR6, UPT, UPT, UR6, 0x1, URZ ;  /* 0x0000000106067890 */ /* 0x000fc8000fffe0ff */
[----:B------:R-:W-:-:S04]  /*2460*/  UISETP.NE.AND UP0, UPT, UR6, 0x9, UPT ;  /* 0x000000090600788c */ /* 0x000fc8000bf05270 */
[----:B------:R-:W-:Y:S02]  /*2470*/  USEL UR7, URZ, 0x1, UP0 ;  /* 0x00000001ff077887 */ /* 0x000fe40008000000 */
[----:B------:R-:W-:-:S04]  /*2480*/  USEL UR6, UR6, URZ, UP0 ;  /* 0x000000ff06067287 */ /* 0x000fc80008000000 */
[----:B------:R-:W-:Y:S01]  /*2490*/  ULEA UR5, UR6, UR4, 0x3 ;  /* 0x0000000406057291 */ /* 0x000fe2000f8e18ff */
[----:B------:R-:W-:-:S04]  /*24a0*/  LOP3.LUT R2, R2, UR7, RZ, 0x3c, !PT ;  /* 0x0000000702027c12 */ /* 0x000fc8000f8e3cff */
[----:B-1----:R-:W-:-:S04]  /*24b0*/  SHF.L.U32 R3, R2, 0x1f, RZ ;  /* 0x0000001f02037819 */ /* 0x002fc800000006ff */
[----:B------:R-:W1:Y:S02]  /*24c0*/  SYNCS.PHASECHK.TRANS64.TRYWAIT P0, [UR5], R3 ;  /* 0x00000003ff0075a7 */ /* 0x000e640008001105 */
[----:B-1----:R-:W-:Y:S05]  /*24d0*/  @!P0 BRA `(.L_x_39) ;  /* 0x0000004c00708947 */ /* 0x002fea0003800000 */
.L_x_119:
        /* <DEDUP_REMOVED lines=9> */
.L_x_121:
        /* <DEDUP_REMOVED lines=9> */
.L_x_123:
        /* <DEDUP_REMOVED lines=9> */
.L_x_125:
        /* <DEDUP_REMOVED lines=9> */
.L_x_127:
        /* <DEDUP_REMOVED lines=9> */
.L_x_129:
[----:B------:R-:W-:-:S04]  /*27b0*/  UIADD3 UR6, UPT, UPT, UR6, 0x1, URZ ;  /* 0x0000000106067890 */ /* 0x000fc8000fffe0ff */
[----:B------:R-:W-:-:S04]  /*27c0*/  UISETP.NE.AND UP0, UPT, UR6, 0x9, UPT ;  /* 0x000000090600788c */ /* 0x000fc8000bf05270 */
[----:B------:R-:W-:Y:S02]  /*27d0*/  USEL UR5, URZ, 0x1, UP0 ;  /* 0x00000001ff057887 */ /* 0x000fe40008000000 */
[----:B------:R-:W-:-:S04]  /*27e0*/  USEL UR6, UR6, URZ, UP0 ;  /* 0x000000ff06067287 */ /* 0x000fc80008000000 */
[----:B------:R-:W-:Y:S01]  /*27f0*/  ULEA UR6, UR6, UR4, 0x3 ;  /* 0x0000000406067291 */ /* 0x000fe2000f8e18ff */
[----:B------:R-:W-:-:S04]  /*2800*/  LOP3.LUT R2, R2, UR5, RZ, 0x3c, !PT ;  /* 0x0000000502027c12 */ /* 0x000fc8000f8e3cff */
[----:B------:R-:W-:Y:S01]  /*2810*/  SHF.L.U32 R2, R2, 0x1f, RZ ;  /* 0x0000001f02027819 */ /* 0x000fe200000006ff */
[----:B-1--4-:R-:W-:-:S07]  /*2820*/  IMAD.U32 R0, RZ, RZ, UR6 ;  /* 0x00000006ff007e24 */ /* 0x012fce000f8e00ff */
.L_x_45:
[----:B-1----:R1:W2:Y:S02]  /*2830*/  SYNCS.PHASECHK.TRANS64.TRYWAIT P0, [R0+URZ], R2 ;  /* 0x00000002000075a7 */ /* 0x0022a400080011ff */
[----:B--2---:R-:W-:Y:S05]  /*2840*/  @!P0 NANOSLEEP.SYNCS 0x989680 ;  /* 0x009896800000895d */ /* 0x004fea0003900000 */
[----:B------:R-:W2:Y:S02]  /*2850*/  @!P0 SYNCS.PHASECHK.TRANS64 P0, [R0+URZ], R2 ;  /* 0x00000002000085a7 */ /* 0x000ea400080010ff */
[----:B--2---:R-:W-:Y:S05]  /*2860*/  @P0 EXIT ;  /* 0x000000000000094d */ /* 0x004fea0003800000 */
[----:B------:R-:W-:Y:S05]  /*2870*/  BRA `(.L_x_45) ;  /* 0xfffffffc00ec7947 */ /* 0x000fea000383ffff */
.L_x_18:
[----:B------:R-:W-:-:S04]  /*2880*/  UISETP.NE.AND UP1, UPT, UR38, URZ, UPT ;  /* 0x000000ff2600728c */ /* 0x000fc8000bf25270 */
[----:B------:R-:W-:-:S09]  /*2890*/  UISETP.NE.OR UP1, UPT, UR8, 0x1, UP1 ;  /* 0x000000010800788c */ /* 0x000fd20008f25670 */
[----:B------:R-:W-:Y:S05]  /*28a0*/  BRA.U UP1, `(.L_x_46) ;  /* 0x0000000501487547 */ /* 0x000fea000b800000 */
[----:B------:R-:W-:Y:S01]  /*28b0*/  ISETP.NE.AND P2, PT, R2, RZ, PT ;  /* 0x000000ff0200720c */ /* 0x000fe20003f45270 */
[----:B------:R-:W-:Y:S01]  /*28c0*/  IMAD.MOV.U32 R12, RZ, RZ, 0x1 ;  /* 0x00000001ff0c7424 */ /* 0x000fe200078e00ff */
[----:B------:R-:W-:Y:S02]  /*28d0*/  CS2R R10, SRZ ;  /* 0x00000000000a7805 */ /* 0x000fe4000001ff00 */
[----:B------:R-:W-:Y:S01]  /*28e0*/  CS2R R8, SRZ ;  /* 0x0000000000087805 */ /* 0x000fe2000001ff00 */
[----:B------:R-:W-:Y:S01]  /*28f0*/  UMOV UR4, 0x400 ;  /* 0x0000040000047882 */ /* 0x000fe20000000000 */
[----:B------:R-:W-:Y:S01]  /*2900*/  UMOV UR6, URZ ;  /* 0x000000ff00067c82 */ /* 0x000fe20008000000 */
[----:B------:R-:W-:-:S12]  /*2910*/  ULEA UR38, UR38, UR4, 0x18 ;  /* 0x0000000426267291 */ /* 0x000fd8000f8ec0ff */
.L_x_50:
[----:B------:R-:W-:Y:S02]  /*2920*/  LEA R0, R8, UR38, 0x3 ;  /* 0x0000002608007c11 */ /* 0x000fe4000f8e18ff */
[----:B------:R-:W-:-:S03]  /*2930*/  SHF.L.U32 R4, R9, 0x1f, RZ ;  /* 0x0000001f09047819 */ /* 0x000fc600000006ff */
[----:B------:R-:W-:Y:S01]  /*2940*/  VIADD R5, R0, 0x130 ;  /* 0x0000013000057836 */ /* 0x000fe20000000000 */
[----:B------:R-:W1:Y:S02]  /*2950*/  SYNCS.PHASECHK.TRANS64.TRYWAIT P0, [R0+URZ+0x120], R4 ;  /* 0x00012004000075a7 */ /* 0x000e6400080011ff */
[----:B-1----:R-:W-:Y:S05]  /*2960*/  @!P0 BRA `(.L_x_47) ;  /* 0x0000004800dc8947 */ /* 0x002fea0003800000 */
.L_x_130:
[----:B------:R-:W-:Y:S01]  /*2970*/  ULEA UR5, UR6, UR38, 0x3 ;  /* 0x0000002606057291 */ /* 0x000fe2000f8e18ff */
[----:B-1----:R-:W-:Y:S01]  /*2980*/  PRMT R0, RZ, 0x654, R5 ;  /* 0x00000654ff007816 */ /* 0x002fe20000000005 */
[----:B------:R-:W-:Y:S01]  /*2990*/  @!P2 IMAD.MOV.U32 R4, RZ, RZ, 0x10 ;  /* 0x00000010ff04a424 */ /* 0x000fe200078e00ff */
[----:B------:R-:W-:Y:S01]  /*29a0*/  SHF.L.U32 R5, R12, 0x1f, RZ ;  /* 0x0000001f0c057819 */ /* 0x000fe200000006ff */
[----:B------:R-:W-:Y:S01]  /*29b0*/  UIADD3 UR4, UPT, UPT, UR5, 0xc0, URZ ;  /* 0x000000c005047890 */ /* 0x000fe2000fffe0ff */
[----:B------:R1:W-:Y:S05]  /*29c0*/  SYNCS.ARRIVE.TRANS64.RED.A1T0 RZ, [R0+URZ], RZ ;  /* 0x000000ff00ff79a7 */ /* 0x0003ea00081004ff */
[----:B------:R-:W-:Y:S01]  /*29d0*/  IMAD.U32 R6, RZ, RZ, UR4 ;  /* 0x00000004ff067e24 */ /* 0x000fe2000f8e00ff */
[----:B------:R-:W2:Y:S04]  /*29e0*/  SYNCS.PHASECHK.TRANS64.TRYWAIT P0, [UR5+0xd0], R5 ;  /* 0x0000d005ff0075a7 */ /* 0x000ea80008001105 */
[----:B------:R-:W-:Y:S01]  /*29f0*/  PRMT R6, R2, 0x654, R6 ;  /* 0x0000065402067816 */ /* 0x000fe20000000006 */
[----:B-12---:R-:W-:Y:S06]  /*2a00*/  @!P0 BRA `(.L_x_48) ;  /* 0x0000004800c88947 */ /* 0x006fec0003800000 */
.L_x_132:
[----:B------:R-:W-:Y:S01]  /*2a10*/  ULEA UR4, UR6, UR38, 0x4 ;  /* 0x0000002606047291 */ /* 0x000fe2000f8e20ff */
[----:B------:R-:W-:Y:S01]  /*2a20*/  SEL R3, R6, R3, !P2 ;  /* 0x0000000306037207 */ /* 0x000fe20005000000 */
[----:B------:R-:W-:Y:S01]  /*2a30*/  UIADD3 UR5, UPT, UPT, UR5, 0xc0, URZ ;  /* 0x000000c005057890 */ /* 0x000fe2000fffe0ff */
[----:B-1----:R-:W-:Y:S01]  /*2a40*/  LEA R0, R11, UR38, 0x3 ;  /* 0x000000260b007c11 */ /* 0x002fe2000f8e18ff */
[----:B------:R-:W-:Y:S01]  /*2a50*/  UIADD3 UR4, UPT, UPT, UR4, 0x150, URZ ;  /* 0x0000015004047890 */ /* 0x000fe2000fffe0ff */
[----:B------:R1:W-:Y:S01]  /*2a60*/  @!P2 SYNCS.ARRIVE.TRANS64.RED RZ, [R3+URZ], R4 ;  /* 0x0000000403ffa9a7 */ /* 0x0003e200080004ff */
[----:B------:R-:W-:Y:S01]  /*2a70*/  UIADD3 UR6, UPT, UPT, UR6, 0x1, URZ ;  /* 0x0000000106067890 */ /* 0x000fe2000fffe0ff */
[----:B------:R-:W-:-:S03]  /*2a80*/  VIADD R8, R8, 0x1 ;  /* 0x0000000108087836 */ /* 0x000fc60000000000 */
[----:B------:R-:W-:Y:S02]  /*2a90*/  UISETP.NE.AND UP0, UPT, UR6, 0x2, UPT ;  /* 0x000000020600788c */ /* 0x000fe4000bf05270 */
[----:B------:R-:W-:Y:S01]  /*2aa0*/  ISETP.NE.AND P0, PT, R8, 0x2, PT ;  /* 0x000000020800780c */ /* 0x000fe20003f05270 */
[----:B------:R-:W-:Y:S06]  /*2ab0*/  UGETNEXTWORKID.BROADCAST [UR4], [UR5] ;  /* 0x00000000040073ca */ /* 0x000fec0008000100 */
[----:B------:R-:W-:Y:S02]  /*2ac0*/  USEL UR4, URZ, 0x1, UP0 ;  /* 0x00000001ff047887 */ /* 0x000fe40008000000 */
[----:B------:R-:W-:-:S04]  /*2ad0*/  USEL UR6, UR6, URZ, UP0 ;  /* 0x000000ff06067287 */ /* 0x000fc80008000000 */
[----:B------:R-:W-:Y:S02]  /*2ae0*/  LOP3.LUT R12, R12, UR4, RZ, 0x3c, !PT ;  /* 0x000000040c0c7c12 */ /* 0x000fe4000f8e3cff */
[----:B-1----:R-:W-:-:S04]  /*2af0*/  SHF.L.U32 R4, R10, 0x1f, RZ ;  /* 0x0000001f0a047819 */ /* 0x002fc800000006ff */
[----:B------:R-:W1:Y:S02]  /*2b00*/  SYNCS.PHASECHK.TRANS64.TRYWAIT P1, [R0+URZ+0xc0], R4 ;  /* 0x0000c004000075a7 */ /* 0x000e6400080211ff */
[----:B-1----:R-:W-:Y:S05]  /*2b10*/  @!P1 BRA `(.L_x_49) ;  /* 0x00000048009c9947 */ /* 0x002fea0003800000 */
.L_x_133:
[C---:B-1----:R-:W-:Y:S01]  /*2b20*/  LEA R4, R11.reuse, UR38, 0x4 ;  /* 0x000000260b047c11 */ /* 0x042fe2000f8e20ff */
[----:B------:R-:W-:Y:S01]  /*2b30*/  VIADD R0, R0, 0xd0 ;  /* 0x000000d000007836 */ /* 0x000fe20000000000 */
[----:B------:R-:W-:Y:S01]  /*2b40*/  SEL R8, R8, RZ, P0 ;  /* 0x000000ff08087207 */ /* 0x000fe20000000000 */
[----:B------:R-:W-:-:S03]  /*2b50*/  VIADD R11, R11, 0x1 ;  /* 0x000000010b0b7836 */ /* 0x000fc60000000000 */
[----:B------:R-:W1:Y:S01]  /*2b60*/  LDS.128 R4, [R4+0x150] ;  /* 0x0001500004047984 */ /* 0x000e620000000c00 */
[----:B------:R-:W-:Y:S02]  /*2b70*/  PRMT R0, RZ, 0x654, R0 ;  /* 0x00000654ff007816 */ /* 0x000fe40000000000 */
[C---:B------:R-:W-:Y:S01]  /*2b80*/  ISETP.NE.AND P1, PT, R11.reuse, 0x2, PT ;  /* 0x000000020b00780c */ /* 0x040fe20003f25270 */
[----:B------:R-:W-:Y:S01]  /*2b90*/  @!PT LDS RZ, [RZ] ;  /* 0x00000000fffff984 */ /* 0x000fe20000000800 */
[----:B------:R-:W-:Y:S01]  /*2ba0*/  @!PT LDS RZ, [RZ] ;  /* 0x00000000fffff984 */ /* 0x000fe20000000800 */
[----:B------:R-:W-:Y:S01]  /*2bb0*/  @!PT LDS RZ, [RZ] ;  /* 0x00000000fffff984 */ /* 0x000fe20000000800 */
[----:B------:R-:W-:Y:S01]  /*2bc0*/  @!PT LDS RZ, [RZ] ;  /* 0x00000000fffff984 */ /* 0x000fe20000000800 */
[----:B------:R2:W-:Y:S06]  /*2bd0*/  MEMBAR.ALL.CTA ;  /* 0x0000000000007992 */ /* 0x0005ec0000008000 */
[----:B--2---:R-:W2:Y:S01]  /*2be0*/  FENCE.VIEW.ASYNC.S ;  /* 0x00000000000073c6 */ /* 0x004ea20000000000 */
[----:B------:R-:W-:Y:S01]  /*2bf0*/  SEL R11, R11, RZ, P1 ;  /* 0x000000ff0b0b7207 */ /* 0x000fe20000800000 */
[----:B--2---:R2:W-:Y:S01]  /*2c00*/  SYNCS.ARRIVE.TRANS64.RED.A1T0 RZ, [R0+URZ], RZ ;  /* 0x000000ff00ff79a7 */ /* 0x0045e200081004ff */
[----:B-1----:R-:W-:-:S02]  /*2c10*/  LOP3.LUT P3, RZ, R6, 0x1, RZ, 0xc0, !PT ;  /* 0x0000000106ff7812 */ /* 0x002fc4000786c0ff */
[----:B------:R-:W-:-:S04]  /*2c20*/  SEL R4, RZ, 0x1, P1 ;  /* 0x00000001ff047807 */ /* 0x000fc80000800000 */
[----:B------:R-:W-:Y:S02]  /*2c30*/  LOP3.LUT R10, R10, R4, RZ, 0x3c, !PT ;  /* 0x000000040a0a7212 */ /* 0x000fe400078e3cff */
[----:B--2---:R-:W-:-:S04]  /*2c40*/  SEL R0, RZ, 0x1, P0 ;  /* 0x00000001ff007807 */ /* 0x004fc80000000000 */
[----:B------:R-:W-:Y:S01]  /*2c50*/  LOP3.LUT R9, R9, R0, RZ, 0x3c, !PT ;  /* 0x0000000009097212 */ /* 0x000fe200078e3cff */
[----:B------:R-:W-:Y:S06]  /*2c60*/  @P3 BRA `(.L_x_50) ;  /* 0xfffffffc002c3947 */ /* 0x000fec000383ffff */
[----:B------:R-:W-:Y:S01]  /*2c70*/  ULEA UR5, UR6, UR38, 0x3 ;  /* 0x0000002606057291 */ /* 0x000fe2000f8e18ff */
[----:B------:R-:W-:-:S08]  /*2c80*/  SHF.L.U32 R2, R12, 0x1f, RZ ;  /* 0x0000001f0c027819 */ /* 0x000fd000000006ff */
[----:B------:R-:W1:Y:S02]  /*2c90*/  SYNCS.PHASECHK.TRANS64 P0, [UR5+0xd0], R2 ;  /* 0x0000d002ff0075a7 */ /* 0x000e640008001005 */
[----:B-1----:R-:W-:Y:S05]  /*2ca0*/  @P0 BRA `(.L_x_51) ;  /* 0x0000000000080947 */ /* 0x002fea0003800000 */
[----:B------:R-:W1:Y:S02]  /*2cb0*/  SYNCS.PHASECHK.TRANS64.TRYWAIT P0, [UR5+0xd0], R2 ;  /* 0x0000d002ff0075a7 */ /* 0x000e640008001105 */
[----:B-1----:R-:W-:Y:S05]  /*2cc0*/  @!P0 BRA `(.L_x_52) ;  /* 0x0000004800448947 */ /* 0x002fea0003800000 */
.L_x_51:
[----:B------:R-:W-:-:S04]  /*2cd0*/  UIADD3 UR4, UPT, UPT, UR6, 0x1, URZ ;  /* 0x0000000106047890 */ /* 0x000fc8000fffe0ff */
[----:B------:R-:W-:-:S04]  /*2ce0*/  UISETP.NE.AND UP0, UPT, UR4, 0x2, UPT ;  /* 0x000000020400788c */ /* 0x000fc8000bf05270 */
[----:B------:R-:W-:Y:S02]  /*2cf0*/  USEL UR7, URZ, 0x1, UP0 ;  /* 0x00000001ff077887 */ /* 0x000fe40008000000 */
[----:B------:R-:W-:-:S04]  /*2d00*/  USEL UR4, UR4, URZ, UP0 ;  /* 0x000000ff04047287 */ /* 0x000fc80008000000 */
[----:B------:R-:W-:Y:S01]  /*2d10*/  ULEA UR4, UR4, UR38, 0x3 ;  /* 0x0000002604047291 */ /* 0x000fe2000f8e18ff */
[----:B-1----:R-:W-:-:S04]  /*2d20*/  LOP3.LUT R2, R12, UR7, RZ, 0x3c, !PT ;  /* 0x000000070c027c12 */ /* 0x002fc8000f8e3cff */
[----:B------:R-:W-:-:S04]  /*2d30*/  SHF.L.U32 R0, R2, 0x1f, RZ ;  /* 0x0000001f02007819 */ /* 0x000fc800000006ff */
[----:B------:R-:W1:Y:S02]  /*2d40*/  SYNCS.PHASECHK.TRANS64 P0, [UR4+0xd0], R0 ;  /* 0x0000d000ff0075a7 */ /* 0x000e640008001004 */
[----:B-1----:R-:W-:Y:S05]  /*2d50*/  @P0 EXIT ;  /* 0x000000000000094d */ /* 0x002fea0003800000 */
[----:B------:R-:W-:Y:S02]  /*2d60*/  SHF.L.U32 R2, R2, 0x1f, RZ ;  /* 0x0000001f02027819 */ /* 0x000fe400000006ff */
[----:B------:R-:W-:-:S07]  /*2d70*/  MOV R0, UR4 ;  /* 0x0000000400007c02 */ /* 0x000fce0008000f00 */
.L_x_53:
[----:B-1----:R1:W2:Y:S02]  /*2d80*/  SYNCS.PHASECHK.TRANS64.TRYWAIT P0, [R0+URZ+0xd0], R2 ;  /* 0x0000d002000075a7 */ /* 0x0022a400080011ff */
[----:B--2---:R-:W-:Y:S05]  /*2d90*/  @!P0 NANOSLEEP.SYNCS 0x989680 ;  /* 0x009896800000895d */ /* 0x004fea0003900000 */
[----:B------:R-:W2:Y:S02]  /*2da0*/  @!P0 SYNCS.PHASECHK.TRANS64 P0, [R0+URZ+0xd0], R2 ;  /* 0x0000d002000085a7 */ /* 0x000ea400080010ff */
[----:B--2---:R-:W-:Y:S05]  /*2db0*/  @P0 EXIT ;  /* 0x000000000000094d */ /* 0x004fea0003800000 */
[----:B------:R-:W-:Y:S05]  /*2dc0*/  BRA `(.L_x_53) ;  /* 0xfffffffc00ec7947 */ /* 0x000fea000383ffff */
.L_x_46:
[----:B------:R-:W-:-:S09]  /*2dd0*/  UISETP.NE.AND UP1, UPT, UR8, URZ, UPT ;  /* 0x000000ff0800728c */ /* 0x000fd2000bf25270 */
[----:B------:R-:W-:Y:S05]  /*2de0*/  BRA.U UP1, `(.L_x_54) ;  /* 0x0000000d01b47547 */ /* 0x000fea000b800000 */
[----:B------:R-:W-:Y:S01]  /*2df0*/  UMOV UR4, 0x40 ;  /* 0x0000004000047882 */ /* 0x000fe20000000000 */
[----:B------:R-:W-:Y:S01]  /*2e00*/  NOP ;  /* 0x0000000000007918 */ /* 0x000fe20000000000 */
[----:B------:R-:W-:Y:S01]  /*2e10*/  ULEA UR4, UR38, UR4, 0x18 ;  /* 0x0000000426047291 */ /* 0x000fe2000f8ec0ff */
[----:B------:R-:W-:Y:S02]  /*2e20*/  UMOV UR5, 0x400 ;  /* 0x0000040000057882 */ /* 0x000fe40000000000 */
[----:B------:R-:W-:-:S06]  /*2e30*/  ULEA UR38, UR38, UR5, 0x18 ;  /* 0x0000000526267291 */ /* 0x000fcc000f8ec0ff */
[----:B------:R-:W1:Y:S02]  /*2e40*/  LDS.U8 R0, [UR4+0x1c] ;  /* 0x00001c04ff007984 */ /* 0x000e640008000000 */
[----:B-1----:R-:W-:-:S13]  /*2e50*/  ISETP.NE.AND P0, PT, R0, RZ, PT ;  /* 0x000000ff0000720c */ /* 0x002fda0003f05270 */
[----:B------:R-:W-:Y:S05]  /*2e60*/  @P0 BRA `(.L_x_55) ;  /* 0x0000000000580947 */ /* 0x000fea0003800000 */
[----:B------:R-:W-:-:S13]  /*2e70*/  ELECT P0, URZ, PT ;  /* 0x0000000000ff782f */ /* 0x000fda0003800000 */
[----:B------:R-:W-:Y:S05]  /*2e80*/  @!P0 BRA `(.L_x_56) ;  /* 0x0000000000608947 */ /* 0x000fea0003800000 */
[----:B------:R-:W-:Y:S01]  /*2e90*/  UMOV UR5, 0x10 ;  /* 0x0000001000057882 */ /* 0x000fe20000000000 */
[----:B------:R-:W-:Y:S01]  /*2ea0*/  HFMA2 R0, -RZ, RZ, 0, 5.9604644775390625e-08 ;  /* 0x00000001ff007431 */ /* 0x000fe200000001ff */
[----:B------:R-:W-:-:S03]  /*2eb0*/  MOV R2, 0xffff ;  /* 0x0000ffff00027802 */ /* 0x000fc60000000f00 */
[----:B------:R-:W-:Y:S04]  /*2ec0*/  DEPBAR.LE SB1, 0x36 ;  /* 0x00009d800000791a */ /* 0x000fe80000000000 */
[----:B------:R-:W1:Y:S02]  /*2ed0*/  UTCATOMSWS.FIND_AND_SET.ALIGN UP0, UR5, UR5 ;  /* 0x00000005000575e3 */ /* 0x000e640008000800 */
[----:B-1----:R-:W-:Y:S01]  /*2ee0*/  MOV R3, UR5 ;  /* 0x0000000500037c02 */ /* 0x002fe20008000f00 */
[----:B------:R-:W-:Y:S06]  /*2ef0*/  BRA.U UP0, `(.L_x_57) ;  /* 0x0000000100187547 */ /* 0x000fec000b800000 */
.L_x_58:
[----:B------:R-:W-:Y:S05]  /*2f00*/  NANOSLEEP 0x64 ;  /* 0x000000640000795d */ /* 0x000fea0003800000 */
[----:B------:R-:W-:-:S05]  /*2f10*/  UMOV UR5, 0x10 ;  /* 0x0000001000057882 */ /* 0x000fca0000000000 */
[----:B------:R-:W-:Y:S04]  /*2f20*/  DEPBAR.LE SB1, 0x36 ;  /* 0x00009d800000791a */ /* 0x000fe80000000000 */
[----:B------:R-:W1:Y:S02]  /*2f30*/  UTCATOMSWS.FIND_AND_SET.ALIGN UP0, UR5, UR5 ;  /* 0x00000005000575e3 */ /* 0x000e640008000800 */
[----:B-1----:R-:W-:Y:S01]  /*2f40*/  MOV R3, UR5 ;  /* 0x0000000500037c02 */ /* 0x002fe20008000f00 */
[----:B------:R-:W-:Y:S05]  /*2f50*/  BRA.U !UP0, `(.L_x_58) ;  /* 0xfffffffd08e87547 */ /* 0x000fea000b83ffff */
.L_x_57:
[-C--:B------:R-:W-:Y:S02]  /*2f60*/  SHF.L.U32 R2, R2, R3.reuse, RZ ;  /* 0x0000000302027219 */ /* 0x080fe400000006ff */
[----:B------:R-:W-:Y:S01]  /*2f70*/  SHF.L.U32 R0, R0, R3, RZ ;  /* 0x0000000300007219 */ /* 0x000fe200000006ff */
[----:B------:R-:W-:Y:S02]  /*2f80*/  IMAD.SHL.U32 R3, R3, 0x20, RZ ;  /* 0x0000002003037824 */ /* 0x000fe400078e00ff */
[----:B------:R1:W-:Y:S04]  /*2f90*/  ATOMS.OR RZ, [UR4+0x14], R2 ;  /* 0x00001402ffff798c */ /* 0x0003e8000b000004 */
[----:B------:R1:W-:Y:S04]  /*2fa0*/  ATOMS.OR RZ, [UR4+0x18], R0 ;  /* 0x00001800ffff798c */ /* 0x0003e8000b000004 */
[----:B------:R1:W-:Y:S01]  /*2fb0*/  STS [UR38+0x170], R3 ;  /* 0x00017003ff007988 */ /* 0x0003e20008000826 */
[----:B------:R-:W-:Y:S05]  /*2fc0*/  BRA `(.L_x_56) ;  /* 0x0000000000107947 */ /* 0x000fea0003800000 */
.L_x_55:
[----:B------:R-:W-:Y:S02]  /*2fd0*/  MOV R0, 0xffffffff ;  /* 0xffffffff00007802 */ /* 0x000fe40000000f00 */
[----:B------:R-:W-:-:S03]  /*2fe0*/  MOV R2, 0x3010 ;  /* 0x0000301000027802 */ /* 0x000fc60000000f00 */
[----:B------:R1:W-:Y:S04]  /*2ff0*/  STS [UR38+0x170], R0 ;  /* 0x00017000ff007988 */ /* 0x0003e80008000826 */
[----:B-1-3-5:R-:W-:Y:S05]  /*3000*/  CALL.REL.NOINC `($__internal_1_$__cuda_sm10x_tcgen05_guardrail_trap_phase_invalid_during_alloc) ;  /* 0x0000004800d47944 */ /* 0x02afea0003c00000 */
.L_x_56:
[----:B------:R-:W-:Y:S05]  /*3010*/  WARPSYNC.ALL ;  /* 0x0000000000007948 */ /* 0x000fea0003800000 */
[----:B------:R-:W2:Y:S01]  /*3020*/  S2UR UR9, SR_CgaCtaId ;  /* 0x00000000000979c3 */ /* 0x000ea20000008800 */
[----:B------:R-:W-:Y:S01]  /*3030*/  UMOV UR4, 0x400 ;  /* 0x0000040000047882 */ /* 0x000fe20000000000 */
[----:B------:R-:W-:-:S06]  /*3040*/  NOP ;  /* 0x0000000000007918 */ /* 0x000fcc0000000000 */
[----:B------:R-:W-:Y:S06]  /*3050*/  BAR.ARV 0x6, 0xa0 ;  /* 0x0182800000007b1d */ /* 0x000fec0000002000 */
[----:B------:R-:W4:Y:S01]  /*3060*/  LDCU UR5, c[0x0][0x38c] ;  /* 0x00007180ff0577ac */ /* 0x000f220008000800 */
[----:B------:R-:W-:Y:S01]  /*3070*/  IMAD.MOV.U32 R11, RZ, RZ, 0x1 ;  /* 0x00000001ff0b7424 */ /* 0x000fe200078e00ff */
[----:B------:R-:W-:Y:S01]  /*3080*/  CS2R R8, SRZ ;  /* 0x0000000000087805 */ /* 0x000fe2000001ff00 */
[----:B------:R-:W-:Y:S01]  /*3090*/  IMAD.MOV.U32 R10, RZ, RZ, RZ ;  /* 0x000000ffff0a7224 */ /* 0x000fe200078e00ff */
[----:B------:R-:W-:Y:S01]  /*30a0*/  UMOV UR12, URZ ;  /* 0x000000ff000c7c82 */ /* 0x000fe20008000000 */
[----:B------:R-:W-:Y:S01]  /*30b0*/  UMOV UR11, URZ ;  /* 0x000000ff000b7c82 */ /* 0x000fe20008000000 */
[----:B------:R-:W-:Y:S01]  /*30c0*/  UMOV UR22, 0x0 ;  /* 0x0000000000167882 */ /* 0x000fe20000000000 */
[----:B------:R-:W-:Y:S01]  /*30d0*/  UMOV UR23, 0x80c0010 ;  /* 0x080c001000177882 */ /* 0x000fe20000000000 */
[----:B------:R-:W-:Y:S01]  /*30e0*/  UMOV UR20, 0x0 ;  /* 0x0000000000147882 */ /* 0x000fe20000000000 */
[----:B------:R-:W-:Y:S01]  /*30f0*/  UMOV UR21, 0x80c0010 ;  /* 0x080c001000157882 */ /* 0x000fe20000000000 */
[----:B--2---:R-:W-:Y:S01]  /*3100*/  ULEA UR9, UR9, UR4, 0x18 ;  /* 0x0000000409097291 */ /* 0x004fe2000f8ec0ff */
[----:B------:R-:W2:Y:S03]  /*3110*/  LDCU UR4, c[0x0][0x38c] ;  /* 0x00007180ff0477ac */ /* 0x000ea60008000800 */
[----:B------:R-:W-:-:S02]  /*3120*/  UIADD3 UR10, UPT, UPT, UR9, 0x6300, URZ ;  /* 0x00006300090a7890 */ /* 0x000fc4000fffe0ff */
[----:B----4-:R-:W-:-:S03]  /*3130*/  UISETP.GE.AND UP3, UPT, UR5, 0x1, UPT ;  /* 0x000000010500788c */ /* 0x010fc6000bf66270 */
[----:B-1----:R-:W1:Y:S01]  /*3140*/  LDS R0, [UR9+0x170] ;  /* 0x00017009ff007984 */ /* 0x002e620008000800 */
[----:B------:R-:W-:Y:S01]  /*3150*/  USHF.R.U32.HI UR10, URZ, 0x4, UR10 ;  /* 0x00000004ff0a7899 */ /* 0x000fe2000801160a */
[----:B------:R-:W-:Y:S01]  /*3160*/  UMOV UR26, 0x0 ;  /* 0x00000000001a7882 */ /* 0x000fe20000000000 */
[----:B------:R-:W-:Y:S02]  /*3170*/  UMOV UR27, 0x80c0010 ;  /* 0x080c0010001b7882 */ /* 0x000fe40000000000 */
[----:B------:R-:W-:Y:S01]  /*3180*/  ULOP3.LUT UR10, UR10, 0x3fff, URZ, 0xc0, !UPT ;  /* 0x00003fff0a0a7892 */ /* 0x000fe2000f8ec0ff */
[----:B------:R-:W-:Y:S01]  /*3190*/  UMOV UR24, 0x0 ;  /* 0x0000000000187882 */ /* 0x000fe20000000000 */
[----:B------:R-:W-:Y:S02]  /*31a0*/  UMOV UR25, 0x80c0010 ;  /* 0x080c001000197882 */ /* 0x000fe40000000000 */
[----:B------:R-:W-:Y:S02]  /*31b0*/  ULOP3.LUT UR10, UR10, 0x10000, URZ, 0xfc, !UPT ;  /* 0x000100000a0a7892 */ /* 0x000fe4000f8efcff */
[----:B--2---:R-:W-:-:S04]  /*31c0*/  UIADD3 UR4, UPT, UPT, UR4, 0x3f, URZ ;  /* 0x0000003f04047890 */ /* 0x004fc8000fffe0ff */
[----:B------:R-:W-:-:S04]  /*31d0*/  USHF.R.S32.HI UR8, URZ, 0x1f, UR4 ;  /* 0x0000001fff087899 */ /* 0x000fc80008011404 */
[----:B------:R-:W-:Y:S02]  /*31e0*/  ULEA.HI UR8, UR8, UR4, URZ, 0x6 ;  /* 0x0000000408087291 */ /* 0x000fe4000f8f30ff */
[----:B------:R-:W-:Y:S02]  /*31f0*/  UIADD3 UR4, UPT, UPT, UR9, 0x2a300, URZ ;  /* 0x0002a30009047890 */ /* 0x000fe4000fffe0ff */
[----:B------:R-:W-:Y:S02]  /*3200*/  USHF.R.S32.HI UR8, URZ, 0x6, UR8 ;  /* 0x00000006ff087899 */ /* 0x000fe40008011408 */
[----:B------:R-:W-:Y:S02]  /*3210*/  USHF.R.U32.HI UR4, URZ, 0x4, UR4 ;  /* 0x00000004ff047899 */ /* 0x000fe40008011604 */
[----:B------:R-:W-:Y:S02]  /*3220*/  UISETP.LT.AND UP0, UPT, UR8, 0x1, UPT ;  /* 0x000000010800788c */ /* 0x000fe4000bf01270 */
[----:B------:R-:W-:-:S02]  /*3230*/  ULOP3.LUT UR4, UR4, 0x3fff, URZ, 0xc0, !UPT ;  /* 0x00003fff04047892 */ /* 0x000fc4000f8ec0ff */
[----:B------:R-:W-:Y:S02]  /*3240*/  USEL UR16, UR8, 0x1, !UP0 ;  /* 0x0000000108107887 */ /* 0x000fe4000c000000 */
[----:B------:R-:W-:Y:S02]  /*3250*/  ULOP3.LUT UR4, UR4, 0x10000, URZ, 0xfc, !UPT ;  /* 0x0001000004047892 */ /* 0x000fe4000f8efcff */
[----:B------:R-:W-:Y:S01]  /*3260*/  UIADD3 UR16, UPT, UPT, -UR16, URZ, URZ ;  /* 0x000000ff10107290 */ /* 0x000fe2000fffe1ff */
[----:B-1----:R-:W-:-:S15]  /*3270*/  R2UR UR13, R0 ;  /* 0x00000000000d72ca */ /* 0x002fde00000e0000 */
.L_x_65:
[----:B------:R-:W-:Y:S02]  /*3280*/  LEA R0, R10, UR9, 0x3 ;  /* 0x000000090a007c11 */ /* 0x000fe4000f8e18ff */
[----:B------:R-:W-:Y:S02]  /*3290*/  SHF.L.U32 R2, R9, 0x1f, RZ ;  /* 0x0000001f09027819 */ /* 0x000fe400000006ff */
[----:B------:R-:W-:Y:S01]  /*32a0*/  PLOP3.LUT P0, PT, PT, PT, UP3, 0x80, 0x8 ;  /* 0x000000000008781c */ /* 0x000fe20003f0f038 */
[----:B------:R-:W-:Y:S01]  /*32b0*/  VIADD R3, R0, 0xd0 ;  /* 0x000000d000037836 */ /* 0x000fe20000000000 */
[----:B-1----:R-:W1:Y:S02]  /*32c0*/  SYNCS.PHASECHK.TRANS64.TRYWAIT P1, [R0+URZ+0xc0], R2 ;  /* 0x0000c002000075a7 */ /* 0x002e6400080211ff */
[----:B-1--4-:R-:W-:Y:S09]  /*32d0*/  @!P1 BRA `(.L_x_59) ;  /* 0x0000004000d89947 */ /* 0x012ff20003800000 */
.L_x_135:
[----:B------:R-:W-:Y:S01]  /*32e0*/  LEA R4, R10, UR9, 0x4 ;  /* 0x000000090a047c11 */ /* 0x000fe2000f8e20ff */
[----:B------:R-:W-:Y:S01]  /*32f0*/  @UP3 ULEA UR5, UR11, UR9, 0x3 ;  /* 0x000000090b053291 */ /* 0x000fe2000f8e18ff */
[----:B------:R-:W-:Y:S01]  /*3300*/  PLOP3.LUT P2, PT, PT, PT, PT, 0x80, 0x8 ;  /* 0x000000000008781c */ /* 0x000fe20003f4f070 */
[----:B------:R-:W-:Y:S01]  /*3310*/  ULEA UR14, UR12, UR9, 0x3 ;  /* 0x000000090c0e7291 */ /* 0x000fe2000f8e18ff */
[----:B------:R-:W-:Y:S01]  /*3320*/  PRMT R3, RZ, 0x654, R3 ;  /* 0x00000654ff037816 */ /* 0x000fe20000000003 */
[----:B------:R-:W-:Y:S01]  /*3330*/  UIMAD UR15, UR12, 0x30, UR13 ;  /* 0x000000300c0f78a4 */ /* 0x000fe2000f8e020d */
[----:B------:R-:W2:Y:S01]  /*3340*/  LDS.128 R4, [R4+0x150] ;  /* 0x0001500004047984 */ /* 0x000ea20000000c00 */
[----:B-1----:R-:W-:Y:S02]  /*3350*/  @P0 SHF.L.U32 R2, R8, 0x1f, RZ ;  /* 0x0000001f08020819 */ /* 0x002fe400000006ff */
[----:B------:R-:W-:Y:S01]  /*3360*/  SHF.L.U32 R0, R11, 0x1f, RZ ;  /* 0x0000001f0b007819 */ /* 0x000fe200000006ff */
[----:B------:R-:W-:Y:S01]  /*3370*/  @!PT LDS RZ, [RZ] ;  /* 0x00000000fffff984 */ /* 0x000fe20000000800 */
[----:B------:R-:W-:Y:S01]  /*3380*/  @!PT LDS RZ, [RZ] ;  /* 0x00000000fffff984 */ /* 0x000fe20000000800 */
[----:B------:R-:W-:Y:S01]  /*3390*/  @!PT LDS RZ, [RZ] ;  /* 0x00000000fffff984 */ /* 0x000fe20000000800 */
[----:B------:R-:W-:Y:S01]  /*33a0*/  @!PT LDS RZ, [RZ] ;  /* 0x00000000fffff984 */ /* 0x000fe20000000800 */
[----:B------:R1:W-:Y:S06]  /*33b0*/  MEMBAR.ALL.CTA ;  /* 0x0000000000007992 */ /* 0x0003ec0000008000 */
[----:B-1----:R-:W1:Y:S02]  /*33c0*/  FENCE.VIEW.ASYNC.S ;  /* 0x00000000000073c6 */ /* 0x002e640000000000 */
[----:B-1----:R1:W-:Y:S01]  /*33d0*/  SYNCS.ARRIVE.TRANS64.RED.A1T0 RZ, [R3+URZ], RZ ;  /* 0x000000ff03ff79a7 */ /* 0x0023e200081004ff */
[----:B------:R1:W4:Y:S01]  /*33e0*/  @P0 SYNCS.PHASECHK.TRANS64.TRYWAIT P2, [UR5], R2 ;  /* 0x00000002ff0005a7 */ /* 0x0003220008041105 */
[----:B--2---:R-:W-:Y:S01]  /*33f0*/  LOP3.LUT P1, RZ, R6, 0x1, RZ, 0xc0, !PT ;  /* 0x0000000106ff7812 */ /* 0x004fe2000782c0ff */
[----:B------:R-:W2:Y:S02]  /*3400*/  SYNCS.PHASECHK.TRANS64.TRYWAIT P0, [UR14+0x100], R0 ;  /* 0x00010000ff0075a7 */ /* 0x000ea4000800110e */
[----:B-12-4-:R-:W-:Y:S10]  /*3410*/  @!P0 BRA `(.L_x_60) ;  /* 0x00000040009c8947 */ /* 0x016ff40003800000 */
.L_x_137:
[----:B------:R-:W-:Y:S01]  /*3420*/  IADD3 R10, PT, PT, R10, 0x1, RZ ;  /* 0x000000010a0a7810 */ /* 0x000fe20007ffe0ff */
[----:B------:R-:W-:Y:S06]  /*3430*/  BRA.U !UP3, `(.L_x_61) ;  /* 0x000000010bc07547 */ /* 0x000fec000b800000 */
[----:B------:R-:W-:Y:S01]  /*3440*/  UPLOP3.LUT UP4, UPT, UPT, UPT, UPT, 0x40, 0x4 ;  /* 0x000000000004789c */ /* 0x000fe20003f8e870 */
[----:B------:R-:W-:Y:S01]  /*3450*/  UMOV UR18, UR16 ;  /* 0x0000001000127c82 */ /* 0x000fe20008000000 */
[----:B------:R-:W-:Y:S01]  /*3460*/  UMOV UR17, UR8 ;  /* 0x0000000800117c82 */ /* 0x000fe20008000000 */
[----:B------:R-:W-:-:S08]  /*3470*/  UMOV UR5, UR11 ;  /* 0x0000000b00057c82 */ /* 0x000fd00008000000 */
.L_x_64:
[----:B------:R-:W-:Y:S02]  /*3480*/  UIADD3 UR18, UPT, UPT, UR18, 0x1, URZ ;  /* 0x0000000112127890 */ /* 0x000fe4000fffe0ff */
[----:B--2---:R-:W-:Y:S02]  /*3490*/  ULEA UR7, UR5, UR9, 0x3 ;  /* 0x0000000905077291 */ /* 0x004fe4000f8e18ff */
[----:B------:R-:W-:Y:S01]  /*34a0*/  UISETP.NE.AND UP0, UPT, UR18, URZ, UPT ;  /* 0x000000ff1200728c */ /* 0x000fe2000bf05270 */
[----:B----4-:R-:W-:Y:S10]  /*34b0*/  @P2 BRA `(.L_x_62) ;  /* 0x00000000000c2947 */ /* 0x010ff40003800000 */
[----:B-1----:R-:W-:Y:S04]  /*34c0*/  SHF.L.U32 R2, R8, 0x1f, RZ ;  /* 0x0000001f08027819 */ /* 0x002fe800000006ff */
[----:B------:R-:W1:Y:S02]  /*34d0*/  SYNCS.PHASECHK.TRANS64.TRYWAIT P0, [UR7], R2 ;  /* 0x00000002ff0075a7 */ /* 0x000e640008001107 */
[----:B-1----:R-:W-:Y:S05]  /*34e0*/  @!P0 BRA `(.L_x_63) ;  /* 0x0000004000808947 */ /* 0x002fea0003800000 */
.L_x_62:
[----:B------:R-:W-:Y:S01]  /*34f0*/  UISETP.NE.AND UP1, UPT, UR17, 0x1, UPT ;  /* 0x000000011100788c */ /* 0x000fe2000bf25270 */
[----:B------:R-:W-:Y:S01]  /*3500*/  PLOP3.LUT P2, PT, PT, PT, PT, 0x80, 0x8 ;  /* 0x000000000008781c */ /* 0x000fe20003f4f070 */
[----:B------:R-:W-:Y:S02]  /*3510*/  UIADD3 UR11, UPT, UPT, UR5, 0x1, URZ ;  /* 0x00000001050b7890 */ /* 0x000fe4000fffe0ff */
[----:B------:R-:W-:Y:S02]  /*3520*/  UIMAD UR6, UR5, 0x180, UR4 ;  /* 0x00000180050678a4 */ /* 0x000fe4000f8e0204 */
[----:B------:R-:W-:Y:S01]  /*3530*/  UISETP.NE.AND UP2, UPT, UR11, 0x9, UPT ;  /* 0x000000090b00788c */ /* 0x000fe2000bf45270 */
[----:B------:R-:W-:Y:S01]  /*3540*/  PLOP3.LUT P0, PT, PT, PT, UP1, 0x80, 0x8 ;  /* 0x000000000008781c */ /* 0x000fe20003f0f018 */
[----:B------:R-:W-:Y:S02]  /*3550*/  UIADD3 UR40, UPT, UPT, UR6, 0x2, URZ ;  /* 0x0000000206287890 */ /* 0x000fe4000fffe0ff */
[----:B------:R-:W-:Y:S02]  /*3560*/  USEL UR28, URZ, 0x1, UP2 ;  /* 0x00000001ff1c7887 */ /* 0x000fe40009000000 */
[----:B------:R-:W-:Y:S02]  /*3570*/  USEL UR11, UR11, URZ, UP2 ;  /* 0x000000ff0b0b7287 */ /* 0x000fe40009000000 */
[----:B------:R-:W-:Y:S02]  /*3580*/  UIADD3 UR36, UPT, UPT, UR6, 0x4, URZ ;  /* 0x0000000406247890 */ /* 0x000fe4000fffe0ff */
[----:B------:R-:W-:Y:S01]  /*3590*/  @UP1 ULEA UR19, UR11, UR9, 0x3 ;  /* 0x000000090b131291 */ /* 0x000fe2000f8e18ff */
[----:B------:R-:W-:Y:S01]  /*35a0*/  LOP3.LUT R8, R8, UR28, RZ, 0x3c, !PT ;  /* 0x0000001c08087c12 */ /* 0x000fe2000f8e3cff */
[----:B------:R-:W-:Y:S02]  /*35b0*/  ULEA UR28, UR5, UR10, 0xa ;  /* 0x0000000a051c7291 */ /* 0x000fe4000f8e50ff */
[----:B------:R-:W-:Y:S01]  /*35c0*/  UIADD3 UR32, UPT, UPT, UR6, 0x6, URZ ;  /* 0x0000000606207890 */ /* 0x000fe2000fffe0ff */
[----:B-1----:R-:W-:Y:S01]  /*35d0*/  @P0 SHF.L.U32 R0, R8, 0x1f, RZ ;  /* 0x0000001f08000819 */ /* 0x002fe200000006ff */
[----:B------:R-:W-:Y:S02]  /*35e0*/  UIADD3 UR38, UPT, UPT, UR28, 0x2, URZ ;  /* 0x000000021c267890 */ /* 0x000fe4000fffe0ff */
[----:B------:R-:W-:Y:S01]  /*35f0*/  UIADD3 UR34, UPT, UPT, UR28, 0x4, URZ ;  /* 0x000000041c227890 */ /* 0x000fe2000fffe0ff */
[----:B------:R2:W4:Y:S01]  /*3600*/  @P0 SYNCS.PHASECHK.TRANS64.TRYWAIT P2, [UR19], R0 ;  /* 0x00000000ff0005a7 */ /* 0x0005220008041113 */
[----:B------:R-:W-:Y:S02]  /*3610*/  UIADD3 UR30, UPT, UPT, UR28, 0x6, URZ ;  /* 0x000000061c1e7890 */ /* 0x000fe4000fffe0ff */
[----:B------:R-:W-:Y:S02]  /*3620*/  UIADD3 UR19, UPT, UPT, UR7, 0x48, URZ ;  /* 0x0000004807137890 */ /* 0x000fe4000fffe0ff */
[----:B------:R-:W-:Y:S01]  /*3630*/  UIADD3 UR17, UPT, UPT, UR17, -0x1, URZ ;  /* 0xffffffff11117890 */ /* 0x000fe2000fffe0ff */
[----:B------:R-:W-:Y:S01]  /*3640*/  UMOV UR7, 0x40004040 ;  /* 0x4000404000077882 */ /* 0x000fe20000000000 */
[----:B------:R-:W-:Y:S01]  /*3650*/  UMOV UR29, 0x40004040 ;  /* 0x40004040001d7882 */ /* 0x000fe20000000000 */
[----:B------:R-:W-:Y:S01]  /*3660*/  UMOV UR41, 0x40004040 ;  /* 0x4000404000297882 */ /* 0x000fe20000000000 */
[----:B------:R2:W-:Y:S01]  /*3670*/  UTCHMMA gdesc[UR28], gdesc[UR6], tmem[UR15], tmem[UR22], idesc[UR23], UP4 ;  /* 0x00ff16061c0075ea */ /* 0x0005e2000a00000f */
[----:B------:R-:W-:Y:S01]  /*3680*/  UPLOP3.LUT UP4, UPT, UPT, UPT, UPT, 0x80, 0x8 ;  /* 0x000000000008789c */ /* 0x000fe20003f8f070 */
[----:B------:R-:W-:Y:S01]  /*3690*/  UMOV UR39, 0x40004040 ;  /* 0x4000404000277882 */ /* 0x000fe20000000000 */
[----:B------:R-:W-:Y:S01]  /*36a0*/  UMOV UR37, 0x40004040 ;  /* 0x4000404000257882 */ /* 0x000fe20000000000 */
[----:B------:R2:W-:Y:S01]  /*36b0*/  UTCHMMA gdesc[UR38], gdesc[UR40], tmem[UR15], tmem[UR20], idesc[UR21], UPT ;  /* 0x00ff1428260075ea */ /* 0x0005e2000b80000f */
[----:B------:R-:W-:Y:S01]  /*36c0*/  UMOV UR35, 0x40004040 ;  /* 0x4000404000237882 */ /* 0x000fe20000000000 */
[----:B------:R-:W-:Y:S01]  /*36d0*/  UMOV UR33, 0x40004040 ;  /* 0x4000404000217882 */ /* 0x000fe20000000000 */
[----:B------:R-:W-:Y:S01]  /*36e0*/  UMOV UR31, 0x40004040 ;  /* 0x40004040001f7882 */ /* 0x000fe20000000000 */
[----:B------:R2:W-:Y:S01]  /*36f0*/  UTCHMMA gdesc[UR34], gdesc[UR36], tmem[UR15], tmem[UR26], idesc[UR27], UPT ;  /* 0x00ff1a24220075ea */ /* 0x0005e2000b80000f */
[----:B------:R2:W-:Y:S01]  /*3700*/  UTCHMMA gdesc[UR30], gdesc[UR32], tmem[UR15], tmem[UR24], idesc[UR25], UPT ;  /* 0x00ff18201e0075ea */ /* 0x0005e2000b80000f */
[----:B------:R2:W-:Y:S01]  /*3710*/  UTCBAR [UR19], URZ ;  /* 0x000000ff130073e9 */ /* 0x0005e200080000ff */
[----:B------:R-:W-:Y:S01]  /*3720*/  UMOV UR5, UR11 ;  /* 0x0000000b00057c82 */ /* 0x000fe20008000000 */
[----:B------:R-:W-:Y:S05]  /*3730*/  BRA.U UP0, `(.L_x_64) ;  /* 0xfffffffd00507547 */ /* 0x000fea000b83ffff */
.L_x_61:
[----:B------:R-:W-:Y:S01]  /*3740*/  UIADD3 UR12, UPT, UPT, UR12, 0x1, URZ ;  /* 0x000000010c0c7890 */ /* 0x000fe2000fffe0ff */
[C---:B------:R-:W-:Y:S01]  /*3750*/  ISETP.NE.AND P0, PT, R10.reuse, 0x2, PT ;  /* 0x000000020a00780c */ /* 0x040fe20003f05270 */
[----:B------:R-:W-:Y:S02]  /*3760*/  UIADD3 UR14, UPT, UPT, UR14, 0xe0, URZ ;  /* 0x000000e00e0e7890 */ /* 0x000fe4000fffe0ff */
[----:B------:R-:W-:Y:S01]  /*3770*/  UISETP.NE.AND UP0, UPT, UR12, 0x4, UPT ;  /* 0x000000040c00788c */ /* 0x000fe2000bf05270 */
[----:B-12---:R-:W-:Y:S02]  /*3780*/  SEL R0, RZ, 0x1, P0 ;  /* 0x00000001ff007807 */ /* 0x006fe40000000000 */
[----:B------:R-:W-:Y:S01]  /*3790*/  SEL R10, R10, RZ, P0 ;  /* 0x000000ff0a0a7207 */ /* 0x000fe20000000000 */
[----:B------:R-:W-:Y:S01]  /*37a0*/  USEL UR5, URZ, 0x1, UP0 ;  /* 0x00000001ff057887 */ /* 0x000fe20008000000 */
[----:B------:R-:W-:Y:S01]  /*37b0*/  LOP3.LUT R9, R9, R0, RZ, 0x3c, !PT ;  /* 0x0000000009097212 */ /* 0x000fe200078e3cff */
[----:B------:R-:W-:Y:S01]  /*37c0*/  USEL UR12, UR12, URZ, UP0 ;  /* 0x000000ff0c0c7287 */ /* 0x000fe20008000000 */
[----:B------:R1:W-:Y:S03]  /*37d0*/  UTCBAR [UR14], URZ ;  /* 0x000000ff0e0073e9 */ /* 0x0003e600080000ff */
[----:B------:R-:W-:Y:S01]  /*37e0*/  LOP3.LUT R11, R11, UR5, RZ, 0x3c, !PT ;  /* 0x000000050b0b7c12 */ /* 0x000fe2000f8e3cff */
[----:B------:R-:W-:Y:S07]  /*37f0*/  @P1 BRA `(.L_x_65) ;  /* 0xfffffff800a01947 */ /* 0x000fee000383ffff */
[----:B------:R-:W2:Y:S01]  /*3800*/  S2UR UR4, SR_CgaCtaId ;  /* 0x00000000000479c3 */ /* 0x000ea20000008800 */
[----:B------:R-:W-:Y:S01]  /*3810*/  ELECT P0, URZ, PT ;  /* 0x0000000000ff782f */ /* 0x000fe20003800000 */
[----:B------:R-:W-:Y:S01]  /*3820*/  IMAD.MOV.U32 R0, RZ, RZ, 0x1 ;  /* 0x00000001ff007424 */ /* 0x000fe200078e00ff */
[----:B------:R-:W-:Y:S01]  /*3830*/  UIADD3 UR9, UPT, UPT, UR9, 0x100, URZ ;  /* 0x0000010009097890 */ /* 0x000fe2000fffe0ff */
[----:B------:R-:W-:Y:S01]  /*3840*/  SHF.L.U32 R2, R11, 0x1f, RZ ;  /* 0x0000001f0b027819 */ /* 0x000fe200000006ff */
[----:B------:R-:W-:-:S03]  /*3850*/  UMOV UR5, 0x40 ;  /* 0x0000004000057882 */ /* 0x000fc60000000000 */
[----:B------:R-:W-:Y:S01]  /*3860*/  UVIRTCOUNT.DEALLOC.SMPOOL 0x80 ;  /* 0x000000800000784c */ /* 0x000fe20000000000 */
[----:B--2---:R-:W-:Y:S02]  /*3870*/  ULEA UR4, UR4, UR5, 0x18 ;  /* 0x0000000504047291 */ /* 0x004fe4000f8ec0ff */
[----:B------:R-:W-:-:S07]  /*3880*/  ULEA UR5, UR12, UR9, 0x3 ;  /* 0x000000090c057291 */ /* 0x000fce000f8e18ff */
[----:B------:R2:W-:Y:S02]  /*3890*/  @P0 STS.U8 [UR4+0x1c], R0 ;  /* 0x00001c00ff000988 */ /* 0x0005e40008000004 */
[----:B------:R-:W3:Y:S02]  /*38a0*/  SYNCS.PHASECHK.TRANS64.TRYWAIT P0, [UR5], R2 ;  /* 0x00000002ff0075a7 */ /* 0x000ee40008001105 */
[----:B--23--:R-:W-:Y:S05]  /*38b0*/  @!P0 BRA `(.L_x_66) ;  /* 0x0000003c00a48947 */ /* 0x00cfea0003800000 */
.L_x_140:
[----:B------:R-:W-:-:S04]  /*38c0*/  UIADD3 UR6, UPT, UPT, UR12, 0x1, URZ ;  /* 0x000000010c067890 */ /* 0x000fc8000fffe0ff */
[----:B------:R-:W-:-:S04]  /*38d0*/  UISETP.NE.AND UP0, UPT, UR6, 0x4, UPT ;  /* 0x000000040600788c */ /* 0x000fc8000bf05270 */
[----:B------:R-:W-:Y:S02]  /*38e0*/  USEL UR7, URZ, 0x1, UP0 ;  /* 0x00000001ff077887 */ /* 0x000fe40008000000 */
[----:B------:R-:W-:-:S04]  /*38f0*/  USEL UR6, UR6, URZ, UP0 ;  /* 0x000000ff06067287 */ /* 0x000fc80008000000 */
[----:B------:R-:W-:Y:S01]  /*3900*/  ULEA UR5, UR6, UR9, 0x3 ;  /* 0x0000000906057291 */ /* 0x000fe2000f8e18ff */
[----:B--2---:R-:W-:-:S04]  /*3910*/  LOP3.LUT R2, R11, UR7, RZ, 0x3c, !PT ;  /* 0x000000070b027c12 */ /* 0x004fc8000f8e3cff */
[----:B------:R-:W-:-:S04]  /*3920*/  SHF.L.U32 R3, R2, 0x1f, RZ ;  /* 0x0000001f02037819 */ /* 0x000fc800000006ff */
[----:B------:R-:W2:Y:S02]  /*3930*/  SYNCS.PHASECHK.TRANS64.TRYWAIT P0, [UR5], R3 ;  /* 0x00000003ff0075a7 */ /* 0x000ea40008001105 */
[----:B--2---:R-:W-:Y:S05]  /*3940*/  @!P0 BRA `(.L_x_67) ;  /* 0x0000003c00988947 */ /* 0x004fea0003800000 */
.L_x_142:
[----:B------:R-:W-:-:S04]  /*3950*/  UIADD3 UR6, UPT, UPT, UR6, 0x1, URZ ;  /* 0x0000000106067890 */ /* 0x000fc8000fffe0ff */
[----:B------:R-:W-:-:S04]  /*3960*/  UISETP.NE.AND UP0, UPT, UR6, 0x4, UPT ;  /* 0x000000040600788c */ /* 0x000fc8000bf05270 */
[----:B------:R-:W-:Y:S02]  /*3970*/  USEL UR7, URZ, 0x1, UP0 ;  /* 0x00000001ff077887 */ /* 0x000fe40008000000 */
[----:B------:R-:W-:-:S04]  /*3980*/  USEL UR6, UR6, URZ, UP0 ;  /* 0x000000ff06067287 */ /* 0x000fc80008000000 */
[----:B------:R-:W-:Y:S01]  /*3990*/  ULEA UR5, UR6, UR9, 0x3 ;  /* 0x0000000906057291 */ /* 0x000fe2000f8e18ff */
[----:B------:R-:W-:-:S04]  /*39a0*/  LOP3.LUT R2, R2, UR7, RZ, 0x3c, !PT ;  /* 0x0000000702027c12 */ /* 0x000fc8000f8e3cff */
[----:B--2---:R-:W-:-:S04]  /*39b0*/  SHF.L.U32 R3, R2, 0x1f, RZ ;  /* 0x0000001f02037819 */ /* 0x004fc800000006ff */
[----:B------:R-:W2:Y:S02]  /*39c0*/  SYNCS.PHASECHK.TRANS64.TRYWAIT P0, [UR5], R3 ;  /* 0x00000003ff0075a7 */ /* 0x000ea40008001105 */
[----:B--2---:R-:W-:Y:S05]  /*39d0*/  @!P0 BRA `(.L_x_68) ;  /* 0x0000003c008c8947 */ /* 0x004fea0003800000 */
.L_x_144:
[----:B------:R-:W-:-:S04]  /*39e0*/  UIADD3 UR6, UPT, UPT, UR6, 0x1, URZ ;  /* 0x0000000106067890 */ /* 0x000fc8000fffe0ff */
[----:B------:R-:W-:-:S04]  /*39f0*/  UISETP.NE.AND UP0, UPT, UR6, 0x4, UPT ;  /* 0x000000040600788c */ /* 0x000fc8000bf05270 */
[----:B------:R-:W-:Y:S02]  /*3a00*/  USEL UR5, URZ, 0x1, UP0 ;  /* 0x00000001ff057887 */ /* 0x000fe40008000000 */
[----:B------:R-:W-:-:S04]  /*3a10*/  USEL UR6, UR6, URZ, UP0 ;  /* 0x000000ff06067287 */ /* 0x000fc80008000000 */
[----:B------:R-:W-:Y:S01]  /*3a20*/  ULEA UR6, UR6, UR9, 0x3 ;  /* 0x0000000906067291 */ /* 0x000fe2000f8e18ff */
[----:B------:R-:W-:-:S04]  /*3a30*/  LOP3.LUT R2, R2, UR5, RZ, 0x3c, !PT ;  /* 0x0000000502027c12 */ /* 0x000fc8000f8e3cff */
[----:B------:R-:W-:-:S04]  /*3a40*/  SHF.L.U32 R2, R2, 0x1f, RZ ;  /* 0x0000001f02027819 */ /* 0x000fc800000006ff */
[----:B------:R-:W3:Y:S02]  /*3a50*/  SYNCS.PHASECHK.TRANS64.TRYWAIT P0, [UR6], R2 ;  /* 0x00000002ff0075a7 */ /* 0x000ee40008001106 */
[----:B---3--:R-:W-:Y:S05]  /*3a60*/  @!P0 BRA `(.L_x_69) ;  /* 0x0000003c00808947 */ /* 0x008fea0003800000 */
.L_x_146:
[----:B------:R-:W-:Y:S01]  /*3a70*/  NOP ;  /* 0x0000000000007918 */ /* 0x000fe20000000000 */
[----:B--2---:R-:W2:Y:S01]  /*3a80*/  LDS R0, [UR4+0x14] ;  /* 0x00001404ff007984 */ /* 0x004ea20008000800 */
[----:B------:R-:W-:Y:S01]  /*3a90*/  ULOP3.LUT UR6, UR13, 0xffff, URZ, 0xc0, !UPT ;  /* 0x0000ffff0d067892 */ /* 0x000fe2000f8ec0ff */
[----:B------:R-:W-:Y:S01]  /*3aa0*/  UMOV UR8, 0xffff ;  /* 0x0000ffff00087882 */ /* 0x000fe20000000000 */
[----:B------:R-:W-:Y:S02]  /*3ab0*/  UMOV UR5, 0x1 ;  /* 0x0000000100057882 */ /* 0x000fe40000000000 */
[----:B------:R-:W-:-:S04]  /*3ac0*/  USHF.R.U32.HI UR6, URZ, 0x5, UR6 ;  /* 0x00000005ff067899 */ /* 0x000fc80008011606 */
[----:B------:R-:W-:Y:S02]  /*3ad0*/  USHF.L.U32 UR8, UR8, UR6, URZ ;  /* 0x0000000608087299 */ /* 0x000fe400080006ff */
[----:B------:R-:W-:-:S04]  /*3ae0*/  USHF.L.U32 UR5, UR5, UR6, URZ ;  /* 0x0000000605057299 */ /* 0x000fc800080006ff */
[----:B--2---:R-:W-:-:S04]  /*3af0*/  LOP3.LUT R0, R0, UR8, RZ, 0xc0, !PT ;  /* 0x0000000800007c12 */ /* 0x004fc8000f8ec0ff */
[----:B------:R-:W-:-:S13]  /*3b00*/  ISETP.NE.AND P0, PT, R0, UR8, PT ;  /* 0x0000000800007c0c */ /* 0x000fda000bf05270 */
[----:B------:R-:W-:Y:S05]  /*3b10*/  @P0 BRA `(.L_x_70) ;  /* 0x0000000000580947 */ /* 0x000fea0003800000 */
[----:B------:R-:W2:Y:S02]  /*3b20*/  LDS R0, [UR4+0x18] ;  /* 0x00001804ff007984 */ /* 0x000ea40008000800 */
[----:B--2---:R-:W-:-:S04]  /*3b30*/  LOP3.LUT R0, R0, UR5, RZ, 0xc0, !PT ;  /* 0x0000000500007c12 */ /* 0x004fc8000f8ec0ff */
[----:B------:R-:W-:-:S13]  /*3b40*/  ISETP.NE.AND P0, PT, R0, UR5, PT ;  /* 0x0000000500007c0c */ /* 0x000fda000bf05270 */
[----:B------:R-:W-:Y:S05]  /*3b50*/  @P0 BRA `(.L_x_71) ;  /* 0x00000000003c0947 */ /* 0x000fea0003800000 */
[----:B------:R-:W2:Y:S01]  /*3b60*/  S2R R2, SR_LANEID ;  /* 0x0000000000027919 */ /* 0x000ea20000000000 */
[----:B------:R-:W-:Y:S01]  /*3b70*/  ULOP3.LUT UR8, URZ, UR8, URZ, 0x33, !UPT ;  /* 0x00000008ff087292 */ /* 0x000fe2000f8e33ff */
[----:B------:R-:W-:Y:S02]  /*3b80*/  VOTEU.ANY UR7, UPT, PT ;  /* 0x0000000000077886 */ /* 0x000fe400038e0100 */
[----:B------:R-:W-:-:S03]  /*3b90*/  UFLO.U32 UR7, UR7 ;  /* 0x00000007000772bd */ /* 0x000fc600080e0000 */
[----:B------:R-:W-:-:S04]  /*3ba0*/  IMAD.U32 R0, RZ, RZ, UR8 ;  /* 0x00000008ff007e24 */ /* 0x000fc8000f8e00ff */
[----:B------:R3:W1:Y:S02]  /*3bb0*/  REDUX UR6, R0 ;  /* 0x00000000000673c4 */ /* 0x0006640000000000 */
[----:B------:R1:W-:Y:S01]  /*3bc0*/  UTCATOMSWS.AND URZ, UR8 ;  /* 0x0000000800ff79e3 */ /* 0x0003e20008000000 */
[----:B--2---:R-:W-:Y:S02]  /*3bd0*/  ISETP.EQ.U32.AND P0, PT, R2, UR7, PT ;  /* 0x0000000702007c0c */ /* 0x004fe4000bf02070 */
[----:B---3--:R-:W-:Y:S02]  /*3be0*/  LOP3.LUT R0, RZ, UR5, RZ, 0x33, !PT ;  /* 0x00000005ff007c12 */ /* 0x008fe4000f8e33ff */
[----:B-1----:R-:W-:Y:S02]  /*3bf0*/  MOV R2, UR6 ;  /* 0x0000000600027c02 */ /* 0x002fe40008000f00 */
[----:B------:R-:W1:Y:S07]  /*3c00*/  REDUX UR5, R0 ;  /* 0x00000000000573c4 */ /* 0x000e6e0000000000 */
[----:B------:R2:W-:Y:S01]  /*3c10*/  @P0 ATOMS.AND RZ, [UR4+0x14], R2 ;  /* 0x00001402ffff098c */ /* 0x0005e2000a800004 */
[----:B-1----:R-:W-:-:S05]  /*3c20*/  IMAD.U32 R0, RZ, RZ, UR5 ;  /* 0x00000005ff007e24 */ /* 0x002fca000f8e00ff */
[----:B------:R2:W-:Y:S01]  /*3c30*/  @P0 ATOMS.AND RZ, [UR4+0x18], R0 ;  /* 0x00001800ffff098c */ /* 0x0005e2000a800004 */
[----:B------:R-:W-:Y:S05]  /*3c40*/  BRA `(.L_x_72) ;  /* 0x0000000000147947 */ /* 0x000fea0003800000 */
.L_x_71:
[----:B------:R-:W-:Y:S02]  /*3c50*/  MOV R2, 0x3c70 ;  /* 0x00003c7000027802 */ /* 0x000fe40000000f00 */
[----:B-1--45:R-:W-:Y:S05]  /*3c60*/  CALL.REL.NOINC `($__internal_0_$__cuda_sm10x_tcgen05_guardrail_trap_col_being_dealloced_not_returned_by_alloc) ;  /* 0x0000003c00b07944 */ /* 0x032fea0003c00000 */
[----:B------:R-:W-:Y:S05]  /*3c70*/  BRA `(.L_x_72) ;  /* 0x0000000000087947 */ /* 0x000fea0003800000 */
.L_x_70:
[----:B------:R-:W-:Y:S02]  /*3c80*/  MOV R2, 0x3ca0 ;  /* 0x00003ca000027802 */ /* 0x000fe40000000f00 */
[----:B-1--45:R-:W-:Y:S05]  /*3c90*/  CALL.REL.NOINC `($__internal_2_$__cuda_sm10x_tcgen05_guardrail_trap_unallocated_columns_being_dealloced) ;  /* 0x0000003c00bc7944 */ /* 0x032fea0003c00000 */
.L_x_72:
[----:B------:R-:W-:Y:S01]  /*3ca0*/  NOP ;  /* 0x0000000000007918 */ /* 0x000fe20000000000 */
[----:B------:R-:W-:Y:S05]  /*3cb0*/  EXIT ;  /* 0x000000000000794d */ /* 0x000fea0003800000 */
.L_x_54:
[----:B------:R-:W-:-:S09]  /*3cc0*/  UISETP.NE.OR UP2, UPT, UR8, 0x3, !UP2 ;  /* 0x000000030800788c */ /* 0x000fd2000d745670 */
[----:B------:R-:W-:Y:S05]  /*3cd0*/  BRA.U UP2, `(.L_x_73) ;  /* 0x0000000d02447547 */ /* 0x000fea000b800000 */
[----:B------:R-:W1:Y:S01]  /*3ce0*/  LDC R0, c[0x0][0xb30] ;  /* 0x0002cc00ff007b82 */ /* 0x000e620000000800 */
[----:B------:R-:W2:Y:S01]  /*3cf0*/  LDCU.64 UR4, c[0x0][0x888] ;  /* 0x00011100ff0477ac */ /* 0x000ea20008000a00 */
[----:B------:R-:W-:Y:S02]  /*3d00*/  HFMA2 R25, -RZ, RZ, 0, 0 ;  /* 0x00000000ff197431 */ /* 0x000fe400000001ff */
[----:B------:R-:W-:Y:S01]  /*3d10*/  IMAD.MOV.U32 R27, RZ, RZ, 0x1 ;  /* 0x00000001ff1b7424 */ /* 0x000fe200078e00ff */
[----:B------:R-:W-:Y:S01]  /*3d20*/  MOV R23, 0x3000 ;  /* 0x0000300000177802 */ /* 0x000fe20000000f00 */
[----:B------:R-:W4:Y:S01]  /*3d30*/  LDCU.64 UR14, c[0x0][0x890] ;  /* 0x00011200ff0e77ac */ /* 0x000f220008000a00 */
[----:B------:R-:W-:Y:S01]  /*3d40*/  IMAD.MOV.U32 R26, RZ, RZ, RZ ;  /* 0x000000ffff1a7224 */ /* 0x000fe200078e00ff */
[----:B------:R-:W3:Y:S01]  /*3d50*/  LDC R22, c[0x0][0x370] ;  /* 0x0000dc00ff167b82 */ /* 0x000ee20000000800 */
[----:B------:R-:W-:Y:S01]  /*3d60*/  UPLOP3.LUT UP1, UPT, UPT, UPT, UPT, 0x40, 0x4 ;  /* 0x000000000004789c */ /* 0x000fe20003f2e870 */
[----:B------:R-:W-:-:S06]  /*3d70*/  UMOV UR6, URZ ;  /* 0x000000ff00067c82 */ /* 0x000fcc0008000000 */
[----:B------:R-:W3:Y:S01]  /*3d80*/  LDC R3, c[0x0][0xb0c] ;  /* 0x0002c300ff037b82 */ /* 0x000ee20000000800 */
[----:B--2---:R-:W-:-:S03]  /*3d90*/  UISETP.NE.U32.AND UP4, UPT, UR4, URZ, UPT ;  /* 0x000000ff0400728c */ /* 0x004fc6000bf85070 */
[----:B------:R-:W-:Y:S01]  /*3da0*/  UMOV UR4, 0x400 ;  /* 0x0000040000047882 */ /* 0x000fe20000000000 */
[----:B----4-:R-:W-:-:S03]  /*3db0*/  UISETP.NE.U32.AND UP5, UPT, UR14, URZ, UPT ;  /* 0x000000ff0e00728c */ /* 0x010fc6000bfa5070 */
[----:B------:R-:W2:Y:S01]  /*3dc0*/  LDC R20, c[0x0][0xb20] ;  /* 0x0002c800ff147b82 */ /* 0x000ea20000000800 */
[----:B-1----:R-:W-:Y:S01]  /*3dd0*/  ISETP.NE.AND P1, PT, R0, 0x1, PT ;  /* 0x000000010000780c */ /* 0x002fe20003f25270 */
[----:B------:R-:W-:Y:S02]  /*3de0*/  UISETP.NE.AND.EX UP4, UPT, UR5, URZ, UPT, UP4 ;  /* 0x000000ff0500728c */ /* 0x000fe4000bf85340 */
[----:B------:R-:W-:Y:S02]  /*3df0*/  ULEA UR4, UR38, UR4, 0x18 ;  /* 0x0000000426047291 */ /* 0x000fe4000f8ec0ff */
[----:B------:R-:W-:Y:S02]  /*3e00*/  UISETP.NE.AND.EX UP5, UPT, UR15, URZ, UPT, UP5 ;  /* 0x000000ff0f00728c */ /* 0x000fe4000bfa5350 */
[----:B------:R-:W1:Y:S08]  /*3e10*/  LDC.64 R28, c[0x0][0x348] ;  /* 0x0000d200ff1c7b82 */ /* 0x000e700000000a00 */
[----:B------:R-:W4:Y:S08]  /*3e20*/  LDC.64 R14, c[0x0][0xb10] ;  /* 0x0002c400ff0e7b82 */ /* 0x000f300000000a00 */
[----:B------:R-:W1:Y:S08]  /*3e30*/  LDC.64 R6, c[0x0][0xb18] ;  /* 0x0002c600ff067b82 */ /* 0x000e700000000a00 */
[----:B------:R-:W1:Y:S08]  /*3e40*/  LDC.64 R4, c[0x0][0xb28] ;  /* 0x0002ca00ff047b82 */ /* 0x000e700000000a00 */
[----:B--23--:R-:W1:Y:S02]  /*3e50*/  LDC R21, c[0x0][0x374] ;  /* 0x0000dd00ff157b82 */ /* 0x00ce640000000800 */
.L_x_81:
[C---:B------:R-:W-:Y:S02]  /*3e60*/  LEA R0, R26.reuse, UR4, 0x3 ;  /* 0x000000041a007c11 */ /* 0x040fe4000f8e18ff */
[----:B------:R-:W-:Y:S02]  /*3e70*/  SHF.L.U32 R2, R25, 0x1f, RZ ;  /* 0x0000001f19027819 */ /* 0x000fe400000006ff */
[----:B------:R-:W-:Y:S02]  /*3e80*/  LEA R16, R26, UR4, 0x4 ;  /* 0x000000041a107c11 */ /* 0x000fe4000f8e20ff */
[----:B------:R-:W2:Y:S02]  /*3e90*/  SYNCS.PHASECHK.TRANS64.TRYWAIT P0, [R0+URZ+0xc0], R2 ;  /* 0x0000c002000075a7 */ /* 0x000ea400080011ff */
[----:B--2---:R-:W-:Y:S05]  /*3ea0*/  @!P0 BRA `(.L_x_74) ;  /* 0x0000003800888947 */ /* 0x004fea0003800000 */
.L_x_147:
[----:B------:R-:W-:Y:S01]  /*3eb0*/  ISETP.GE.AND P0, PT, R60, 0x1, PT ;  /* 0x000000013c00780c */ /* 0x000fe20003f06270 */
[----:B------:R-:W3:Y:S01]  /*3ec0*/  LDS.128 R16, [R16+0x150] ;  /* 0x0001500010107984 */ /* 0x000ee20000000c00 */
[----:B------:R-:W-:Y:S01]  /*3ed0*/  ISETP.NE.U32.AND P3, PT, RZ, UR14, PT ;  /* 0x0000000eff007c0c */ /* 0x000fe2000bf65070 */
[----:B--2---:R-:W-:Y:S03]  /*3ee0*/  VIADD R0, R0, 0xd0 ;  /* 0x000000d000007836 */ /* 0x004fe60000000000 */
[----:B------:R-:W-:Y:S01]  /*3ef0*/  ISETP.NE.AND.EX P3, PT, RZ, UR15, PT, P3 ;  /* 0x0000000fff007c0c */ /* 0x000fe2000bf65330 */
[----:B------:R-:W-:Y:S01]  /*3f00*/  @!PT LDS RZ, [RZ] ;  /* 0x00000000fffff984 */ /* 0x000fe20000000800 */
[----:B------:R-:W-:Y:S01]  /*3f10*/  @!PT LDS RZ, [RZ] ;  /* 0x00000000fffff984 */ /* 0x000fe20000000800 */
[----:B------:R-:W-:Y:S01]  /*3f20*/  @!PT LDS RZ, [RZ] ;  /* 0x00000000fffff984 */ /* 0x000fe20000000800 */
[----:B------:R-:W-:Y:S01]  /*3f30*/  @!PT LDS RZ, [RZ] ;  /* 0x00000000fffff984 */ /* 0x000fe20000000800 */
[----:B------:R2:W-:Y:S06]  /*3f40*/  MEMBAR.ALL.CTA ;  /* 0x0000000000007992 */ /* 0x0005ec0000008000 */
[----:B--2---:R-:W2:Y:S01]  /*3f50*/  FENCE.VIEW.ASYNC.S ;  /* 0x00000000000073c6 */ /* 0x004ea20000000000 */
[----:B------:R-:W-:Y:S04]  /*3f60*/  PRMT R0, RZ, 0x654, R0 ;  /* 0x00000654ff007816 */ /* 0x000fe80000000000 */
[----:B--2---:R2:W-:Y:S01]  /*3f70*/  SYNCS.ARRIVE.TRANS64.RED.A1T0 RZ, [R0+URZ], RZ ;  /* 0x000000ff00ff79a7 */ /* 0x0045e200081004ff */
[----:B---3--:R-:W-:Y:S11]  /*3f80*/  LOP3.LUT P4, RZ, R18, 0x1, RZ, 0xc0, !PT ;  /* 0x0000000112ff7812 */ /* 0x008ff6000788c0ff */
[----:B------:R-:W-:Y:S02]  /*3f90*/  @!UPT UIADD3 URZ, UPT, UPT, URZ, URZ, URZ ;  /* 0x000000fffffff290 */ /* 0x000fe4000fffe0ff */
[----:B------:R-:W-:Y:S02]  /*3fa0*/  @P4 MOV R11, R16 ;  /* 0x00000010000b4202 */ /* 0x000fe40000000f00 */
[----:B------:R-:W-:Y:S01]  /*3fb0*/  @P4 LOP3.LUT R10, R17, 0xffff, RZ, 0xc0, !PT ;  /* 0x0000ffff110a4812 */ /* 0x000fe200078ec0ff */
[----:B--2---:R-:W-:Y:S06]  /*3fc0*/  @!P0 BRA `(.L_x_75) ;  /* 0x0000000000a48947 */ /* 0x004fec0003800000 */
[-C--:B-1----:R-:W-:Y:S01]  /*3fd0*/  IMAD.HI.U32 R0, R21, R7.reuse, RZ ;  /* 0x0000000715007227 */ /* 0x082fe200078e00ff */
[----:B------:R-:W-:Y:S02]  /*3fe0*/  ISETP.NE.AND P0, PT, R6, 0x1, PT ;  /* 0x000000010600780c */ /* 0x000fe40003f05270 */
[----:B------:R-:W-:Y:S01]  /*3ff0*/  ISETP.NE.AND P2, PT, R60, 0x1, PT ;  /* 0x000000013c00780c */ /* 0x000fe20003f45270 */
[----:B----4-:R-:W-:Y:S01]  /*4000*/  IMAD.HI.U32 R9, R22, R14, RZ ;  /* 0x0000000e16097227 */ /* 0x010fe200078e00ff */
[----:B------:R-:W-:Y:S02]  /*4010*/  SHF.R.U32.HI R0, RZ, R20, R0 ;  /* 0x00000014ff007219 */ /* 0x000fe40000011600 */
[----:B------:R-:W-:Y:S01]  /*4020*/  ISETP.NE.AND P5, PT, R3, 0x1, PT ;  /* 0x000000010300780c */ /* 0x000fe20003fa5270 */
[----:B------:R-:W-:Y:S01]  /*4030*/  IMAD.HI.U32 R13, R10, R7, RZ ;  /* 0x000000070a0d7227 */ /* 0x000fe200078e00ff */
[----:B------:R-:W-:Y:S02]  /*4040*/  SHF.R.U32.HI R9, RZ, R15, R9 ;  /* 0x0000000fff097219 */ /* 0x000fe40000011609 */
[----:B------:R-:W-:Y:S01]  /*4050*/  SEL R0, R21, R0, !P0 ;  /* 0x0000000015007207 */ /* 0x000fe20004000000 */
[----:B------:R-:W-:Y:S01]  /*4060*/  IMAD.HI.U32 R12, R11, R14, RZ ;  /* 0x0000000e0b0c7227 */ /* 0x000fe200078e00ff */
[----:B------:R-:W-:Y:S03]  /*4070*/  SEL R9, R22, R9, !P5 ;  /* 0x0000000916097207 */ /* 0x000fe60006800000 */
[-C--:B------:R-:W-:Y:S01]  /*4080*/  IMAD.HI.U32 R8, R0, R4.reuse, RZ ;  /* 0x0000000400087227 */ /* 0x080fe200078e00ff */
[----:B------:R-:W-:Y:S03]  /*4090*/  SHF.R.U32.HI R12, RZ, R15, R12 ;  /* 0x0000000fff0c7219 */ /* 0x000fe6000001160c */
[----:B------:R-:W-:Y:S01]  /*40a0*/  IMAD.HI.U32 R2, R9, R4, RZ ;  /* 0x0000000409027227 */ /* 0x000fe200078e00ff */
[-C--:B------:R-:W-:Y:S02]  /*40b0*/  @P2 SHF.R.U32.HI R0, RZ, R5.reuse, R8 ;  /* 0x00000005ff002219 */ /* 0x080fe40000011608 */
[----:B------:R-:W-:Y:S02]  /*40c0*/  SHF.R.U32.HI R8, RZ, R20, R13 ;  /* 0x00000014ff087219 */ /* 0x000fe4000001160d */
[----:B------:R-:W-:Y:S01]  /*40d0*/  @P2 SHF.R.U32.HI R9, RZ, R5, R2 ;  /* 0x00000005ff092219 */ /* 0x000fe20000011602 */
[----:B------:R-:W-:Y:S01]  /*40e0*/  IMAD R0, R60, R0, RZ ;  /* 0x000000003c007224 */ /* 0x000fe200078e02ff */
[----:B------:R-:W-:Y:S02]  /*40f0*/  SEL R8, R10, R8, !P0 ;  /* 0x000000080a087207 */ /* 0x000fe40004000000 */
[----:B------:R-:W-:Y:S01]  /*4100*/  SEL R2, R11, R12, !P5 ;  /* 0x0000000c0b027207 */ /* 0x000fe20006800000 */
[----:B------:R-:W-:Y:S01]  /*4110*/  IMAD R12, R60, R9, RZ ;  /* 0x000000093c0c7224 */ /* 0x000fe200078e02ff */
[C---:B------:R-:W-:Y:S01]  /*4120*/  ISETP.GE.AND P0, PT, R8.reuse, R0, PT ;  /* 0x000000000800720c */ /* 0x040fe20003f06270 */
[----:B------:R-:W-:Y:S03]  /*4130*/  IMAD.HI.U32 R0, R8, R4, RZ ;  /* 0x0000000408007227 */ /* 0x000fe600078e00ff */
[----:B------:R-:W-:Y:S02]  /*4140*/  ISETP.GE.OR P0, PT, R2, R12, P0 ;  /* 0x0000000c0200720c */ /* 0x000fe40000706670 */
[-C--:B------:R-:W-:Y:S04]  /*4150*/  SHF.R.U32.HI R0, RZ, R5.reuse, R0 ;  /* 0x00000005ff007219 */ /* 0x080fe80000011600 */
[----:B------:R-:W-:Y:S05]  /*4160*/  SEL R13, R8, R0, !P2 ;  /* 0x00000000080d7207 */ /* 0x000fea0005000000 */
[----:B------:R-:W-:Y:S02]  /*4170*/  IMAD.MOV R12, RZ, RZ, -R13 ;  /* 0x000000ffff0c7224 */ /* 0x000fe400078e0a0d */
[----:B------:R-:W-:Y:S04]  /*4180*/  @!P0 IMAD.HI.U32 R0, R2, R4, RZ ;  /* 0x0000000402008227 */ /* 0x000fe800078e00ff */
[----:B------:R-:W-:Y:S01]  /*4190*/  IMAD R12, R60, R12, R8 ;  /* 0x0000000c3c0c7224 */ /* 0x000fe200078e0208 */
[----:B------:R-:W-:Y:S04]  /*41a0*/  @!P0 SHF.R.U32.HI R0, RZ, R5, R0 ;  /* 0x00000005ff008219 */ /* 0x000fe80000011600 */
[----:B------:R-:W-:Y:S04]  /*41b0*/  @!P0 SEL R0, R2, R0, !P2 ;  /* 0x0000000002008207 */ /* 0x000fe80005000000 */
[----:B------:R-:W-:Y:S01]  /*41c0*/  @!P0 IADD3 R13, PT, PT, R13, -R0, RZ ;  /* 0x800000000d0d8210 */ /* 0x000fe20007ffe0ff */
[----:B------:R-:W-:Y:S01]  /*41d0*/  @!P0 IMAD R0, R9, R12, R0 ;  /* 0x0000000c09008224 */ /* 0x000fe200078e0200 */
[----:B------:R-:W-:Y:S01]  /*41e0*/  IADD3 R9, PT, PT, -R8, RZ, RZ ;  /* 0x000000ff08097210 */ /* 0x000fe20007ffe1ff */
[--C-:B------:R-:W-:Y:S02]  /*41f0*/  IMAD.MOV R12, RZ, RZ, -R2.reuse ;  /* 0x000000ffff0c7224 */ /* 0x100fe400078e0a02 */
[----:B------:R-:W-:Y:S02]  /*4200*/  @!P0 IMAD R8, R13, R60, R2 ;  /* 0x0000003c0d088224 */ /* 0x000fe400078e0202 */
[----:B------:R-:W-:Y:S02]  /*4210*/  @!P0 IMAD.MOV.U32 R2, RZ, RZ, R0 ;  /* 0x000000ffff028224 */ /* 0x000fe400078e0000 */
[----:B------:R-:W-:Y:S02]  /*4220*/  IMAD R11, R3, R12, R11 ;  /* 0x0000000c030b7224 */ /* 0x000fe400078e020b */
[----:B------:R-:W-:Y:S02]  /*4230*/  IMAD R10, R6, R9, R10 ;  /* 0x00000009060a7224 */ /* 0x000fe400078e020a */
[----:B------:R-:W-:Y:S02]  /*4240*/  IMAD R11, R2, R3, R11 ;  /* 0x00000003020b7224 */ /* 0x000fe400078e020b */
[----:B------:R-:W-:Y:S02]  /*4250*/  IMAD R10, R8, R6, R10 ;  /* 0x00000006080a7224 */ /* 0x000fe400078e020a */
.L_x_75:
[----:B------:R-:W-:Y:S05]  /*4260*/  BRA.U UP1, `(.L_x_76) ;  /* 0x0000000101107547 */ /* 0x000fea000b800000 */
[----:B------:R-:W-:Y:S04]  /*4270*/  MOV R2, UR7 ;  /* 0x0000000700027c02 */ /* 0x000fe80008000f00 */
[----:B------:R-:W-:Y:S04]  /*4280*/  SHF.L.U32 R2, R2, 0x1f, RZ ;  /* 0x0000001f02027819 */ /* 0x000fe800000006ff */
[----:B------:R-:W2:Y:S02]  /*4290*/  SYNCS.PHASECHK.TRANS64.TRYWAIT P0, [UR4+0xb8], R2 ;  /* 0x0000b802ff0075a7 */ /* 0x000ea40008001104 */
[----:B--2---:R-:W-:Y:S05]  /*42a0*/  @!P0 BRA `(.L_x_77) ;  /* 0x00000034009c8947 */ /* 0x004fea0003800000 */
.L_x_76:
[----:B------:R-:W-:Y:S05]  /*42b0*/  BRA.U !UP5, `(.L_x_78) ;  /* 0x000000010d347547 */ /* 0x000fea000b800000 */
[----:B------:R-:W-:Y:S01]  /*42c0*/  UPLOP3.LUT UP0, UPT, UPT, UPT, UP4, 0x80, 0x8 ;  /* 0x000000000008789c */ /* 0x000fe20003f0f040 */
[----:B--2---:R-:W-:Y:S02]  /*42d0*/  HFMA2 R0, -RZ, RZ, 0, 5.9604644775390625e-08 ;  /* 0x00000001ff007431 */ /* 0x004fe400000001ff */
[----:B------:R-:W-:Y:S03]  /*42e0*/  IMAD.MOV.U32 R126, RZ, RZ, 0x1 ;  /* 0x00000001ff7e7424 */ /* 0x000fe600078e00ff */
[----:B------:R-:W-:Y:S05]  /*42f0*/  PLOP3.LUT P0, PT, PT, PT, UP0, 0x80, 0x8 ;  /* 0x000000000008781c */ /* 0x000fea0003f0f008 */
[----:B------:R-:W2:Y:S01]  /*4300*/  @UP0 LDCU.64 UR8, c[0x0][0x888] ;  /* 0x00011100ff0807ac */ /* 0x000ea20008000a00 */
[----:B------:R-:W-:Y:S07]  /*4310*/  @UP0 UIMAD UR5, UR36, UR14, URZ ;  /* 0x0000000e240502a4 */ /* 0x000fee000f8e02ff */
[----:B------:R-:W-:Y:S01]  /*4320*/  @!P0 PRMT R126, R0, 0x7610, R126 ;  /* 0x00007610007e8816 */ /* 0x000fe2000000007e */
[----:B--2---:R-:W-:Y:S03]  /*4330*/  @UP0 UIMAD.WIDE UR8, UR5, 0x4, UR8 ;  /* 0x00000004050808a5 */ /* 0x004fe6000f8e0208 */
[----:B------:R-:W2:Y:S03]  /*4340*/  @!UP0 LDCU UR5, c[0x0][0x880] ;  /* 0x00011000ff0587ac */ /* 0x000ea60008000800 */
[----:B------:R-:W-:Y:S01]  /*4350*/  IMAD.U32 R8, RZ, RZ, UR8 ;  /* 0x00000008ff087e24 */ /* 0x000fe2000f8e00ff */
[----:B------:R-:W-:Y:S05]  /*4360*/  MOV R9, UR9 ;  /* 0x0000000900097c02 */ /* 0x000fea0008000f00 */
[----:B-----5:R3:W5:Y:S02]  /*4370*/  @P0 LDG.E R67, desc[UR42][R8.64] ;  /* 0x0000002a08430981 */ /* 0x020764000c1e1900 */
[----:B--23--:R-:W-:Y:S07]  /*4380*/  @!P0 IMAD.U32 R67, RZ, RZ, UR5 ;  /* 0x00000005ff438e24 */ /* 0x00cfee000f8e00ff */
.L_x_78:
[----:B-----5:R-:W-:Y:S01]  /*4390*/  @!P3 FSETP.EQ.AND P2, PT, R67, RZ, PT ;  /* 0x000000ff4300b20b */ /* 0x020fe20003f42000 */
[----:B------:R-:W-:Y:S01]  /*43a0*/  @!UPT UIADD3 URZ, UPT, UPT, URZ, URZ, URZ ;  /* 0x000000fffffff290 */ /* 0x000fe2000fffe0ff */
[----:B------:R-:W-:Y:S11]  /*43b0*/  @!P3 BRA `(.L_x_79) ;  /* 0x000000000014b947 */ /* 0x000ff60003800000 */
[----:B------:R-:W-:Y:S02]  /*43c0*/  LOP3.LUT P0, RZ, R126, 0xff, RZ, 0xc0, !PT ;  /* 0x000000ff7eff7812 */ /* 0x000fe4000780c0ff */
[----:B------:R-:W-:Y:S04]  /*43d0*/  PLOP3.LUT P2, PT, PT, PT, UP0, 0x80, 0x8 ;  /* 0x000000000008781c */ /* 0x000fe80003f4f008 */
[----:B------:R-:W-:Y:S07]  /*43e0*/  PLOP3.LUT P2, PT, P2, PT, PT, 0x8, 0x80 ;  /* 0x000000000080781c */ /* 0x000fee000174e170 */
[----:B------:R-:W-:Y:S11]  /*43f0*/  @P0 FSETP.EQ.AND P2, PT, R67, RZ, PT ;  /* 0x000000ff4300020b */ /* 0x000ff60003f42000 */
[----:B------:R-:W-:Y:S02]  /*4400*/  @!UPT UIADD3 URZ, UPT, UPT, URZ, URZ, URZ ;  /* 0x000000fffffff290 */ /* 0x000fe4000fffe0ff */
.L_x_79:
[----:B------:R-:W3:Y:S01]  /*4410*/  LDC.64 R8, c[0x0][0xb10] ;  /* 0x0002c400ff087b82 */ /* 0x000ee20000000a00 */
[----:B------:R-:W-:Y:S01]  /*4420*/  ULEA UR13, UR6, UR4, 0x3 ;  /* 0x00000004060d7291 */ /* 0x000fe2000f8e18ff */
[----:B------:R-:W-:Y:S01]  /*4430*/  SHF.L.U32 R30, R27, 0x1f, RZ ;  /* 0x0000001f1b1e7819 */ /* 0x000fe200000006ff */
[----:B------:R-:W-:Y:S01]  /*4440*/  VIADD R26, R26, 0x1 ;  /* 0x000000011a1a7836 */ /* 0x000fe20000000000 */
[----:B------:R-:W-:Y:S04]  /*4450*/  @P4 SHF.R.U32.HI R24, RZ, 0x10, R17 ;  /* 0x00000010ff184819 */ /* 0x000fe80000011611 */
[----:B------:R-:W5:Y:S02]  /*4460*/  LDC.64 R12, c[0x0][0xb18] ;  /* 0x0002c600ff0c7b82 */ /* 0x000f640000000a00 */
[----:B------:R-:W1:Y:S01]  /*4470*/  SYNCS.PHASECHK.TRANS64.TRYWAIT P5, [UR13+0xa0], R30 ;  /* 0x0000a01eff0075a7 */ /* 0x000e6200080a110d */
[C---:B---3--:R-:W-:Y:S05]  /*4480*/  @!P1 IMAD.HI.U32 R8, R11.reuse, R8, RZ ;  /* 0x000000080b089227 */ /* 0x048fea00078e00ff */
[----:B--2---:R-:W2:Y:S01]  /*4490*/  @!P1 LDC R0, c[0x0][0xb20] ;  /* 0x0002c800ff009b82 */ /* 0x004ea20000000800 */
[----:B------:R-:W-:Y:S01]  /*44a0*/  @!P1 SHF.R.U32.HI R8, RZ, R9, R8 ;  /* 0x00000009ff089219 */ /* 0x000fe20000011608 */
[----:B-----5:R-:W-:Y:S01]  /*44b0*/  @!P1 IMAD.HI.U32 R13, R10, R13, RZ ;  /* 0x0000000d0a0d9227 */ /* 0x020fe200078e00ff */
[----:B------:R-:W-:Y:S05]  /*44c0*/  @!P1 ISETP.NE.AND P0, PT, R12, 0x1, PT ;  /* 0x000000010c00980c */ /* 0x000fea0003f05270 */
[----:B------:R-:W3:Y:S01]  /*44d0*/  @!P1 LDC R2, c[0x0][0xb0c] ;  /* 0x0002c300ff029b82 */ /* 0x000ee20000000800 */
[----:B--2---:R-:W-:Y:S02]  /*44e0*/  @!P1 SHF.R.U32.HI R0, RZ, R0, R13 ;  /* 0x00000000ff009219 */ /* 0x004fe4000001160d */
[----:B---3--:R-:W-:Y:S02]  /*44f0*/  @!P1 ISETP.NE.AND P3, PT, R2, 0x1, PT ;  /* 0x000000010200980c */ /* 0x008fe40003f65270 */
[----:B------:R-:W-:Y:S02]  /*4500*/  @!P1 SEL R9, R10, R0, !P0 ;  /* 0x000000000a099207 */ /* 0x000fe40004000000 */
[----:B------:R-:W-:Y:S02]  /*4510*/  ELECT P0, URZ, PT ;  /* 0x0000000000ff782f */ /* 0x000fe40003800000 */
[----:B------:R-:W-:Y:S05]  /*4520*/  @!P1 SEL R8, R11, R8, !P3 ;  /* 0x000000080b089207 */ /* 0x000fea0005800000 */
[----:B------:R-:W-:Y:S02]  /*4530*/  @!P1 IMAD.IADD R0, R9, 0x1, -R8 ;  /* 0x0000000109009824 */ /* 0x000fe400078e0a08 */
[----:B------:R-:W-:Y:S02]  /*4540*/  @!P1 IMAD.IADD R8, R8, 0x1, -R9 ;  /* 0x0000000108089824 */ /* 0x000fe400078e0a09 */
[----:B------:R-:W-:Y:S02]  /*4550*/  @!P1 IMAD R11, R0, R2, R11 ;  /* 0x00000002000b9224 */ /* 0x000fe400078e020b */
[----:B------:R-:W-:Y:S01]  /*4560*/  @!P1 IMAD R10, R8, R12, R10 ;  /* 0x0000000c080a9224 */ /* 0x000fe200078e020a */
[----:B-1----:R-:W-:Y:S06]  /*4570*/  @!P5 BRA `(.L_x_80) ;  /* 0x000000340000d947 */ /* 0x002fec0003800000 */
.L_x_150:
[----:B------:R-:W-:Y:S01]  /*4580*/  UIADD3 UR25, UPT, UPT, UR13, 0x90, URZ ;  /* 0x000000900d197890 */ /* 0x000fe2000fffe0ff */
[----:B------:R-:W-:Y:S01]  /*4590*/  PLOP3.LUT P0, PT, P2, P0, PT, 0xf2, 0x2f ;  /* 0x00000000002f781c */ /* 0x000fe20001701e72 */
[----:B------:R-:W-:Y:S01]  /*45a0*/  UMOV UR22, 0x0 ;  /* 0x0000000000167882 */ /* 0x000fe20000000000 */
[----:B------:R-:W-:Y:S01]  /*45b0*/  UMOV UR23, 0x10000000 ;  /* 0x1000000000177882 */ /* 0x000fe20000000000 */
[----:B------:R-:W-:Y:S01]  /*45c0*/  UPRMT UR21, UR38, 0x654, UR25 ;  /* 0x0000065426157896 */ /* 0x000fe20008000019 */
[----:B------:R-:W-:Y:S01]  /*45d0*/  UMOV UR28, UR36 ;  /* 0x00000024001c7c82 */ /* 0x000fe20008000000 */
[----:B------:R-:W-:Y:S01]  /*45e0*/  UMOV UR20, UR36 ;  /* 0x0000002400147c82 */ /* 0x000fe20008000000 */
[----:B------:R-:W-:Y:S01]  /*45f0*/  UMOV UR17, UR25 ;  /* 0x0000001900117c82 */ /* 0x000fe20008000000 */
[----:B------:R-:W-:Y:S01]  /*4600*/  UMOV UR12, UR36 ;  /* 0x00000024000c7c82 */ /* 0x000fe20008000000 */
[----:B------:R-:W-:Y:S05]  /*4610*/  @P4 R2UR UR36, R24 ;  /* 0x00000000182442ca */ /* 0x000fea00000e0000 */
[----:B------:R-:W-:Y:S01]  /*4620*/  @!P0 IADD3 R2, P2, PT, R28, 0x580, RZ ;  /* 0x000005801c028810 */ /* 0x000fe20007f5e0ff */
[----:B------:R-:W-:Y:S01]  /*4630*/  @!P0 IMAD R124, R124, 0x30, RZ ;  /* 0x000000307c7c8824 */ /* 0x000fe200078e02ff */
[----:B------:R-:W-:Y:S01]  /*4640*/  VOTEU.ALL UP3, P0 ;  /* 0x0000000000ff7886 */ /* 0x000fe20000060000 */
[----:B------:R-:W-:Y:S01]  /*4650*/  VOTEU.ALL UP2, P0 ;  /* 0x0000000000ff7886 */ /* 0x000fe20000040000 */
[----:B------:R-:W-:Y:S01]  /*4660*/  @!P0 R2UR UR9, R2 ;  /* 0x00000000020982ca */ /* 0x000fe200000e0000 */
[----:B-1----:R-:W-:Y:S01]  /*4670*/  @!P0 IMAD.X R0, RZ, RZ, R29, P2 ;  /* 0x000000ffff008224 */ /* 0x002fe200010e061d */
[----:B------:R-:W-:Y:S01]  /*4680*/  @!P0 R2UR UR26, R124 ;  /* 0x000000007c1a82ca */ /* 0x000fe200000e0000 */
[----:B------:R-:W-:Y:S01]  /*4690*/  @!P0 IMAD.SHL.U32 R125, R125, 0x80, RZ ;  /* 0x000000807d7d8824 */ /* 0x000fe200078e00ff */
[----:B------:R-:W-:Y:S01]  /*46a0*/  VOTEU.ALL UP1, P0 ;  /* 0x0000000000ff7886 */ /* 0x000fe20000020000 */
[----:B------:R-:W-:Y:S01]  /*46b0*/  IMAD.IADD R124, R10, 0x1, R122 ;  /* 0x000000010a7c7824 */ /* 0x000fe200078e027a */
[----:B------:R-:W-:Y:S02]  /*46c0*/  @!P0 R2UR UR8, R0 ;  /* 0x00000000000882ca */ /* 0x000fe400000e0000 */
[----:B------:R-:W-:Y:S01]  /*46d0*/  @!P0 R2UR UR27, R125 ;  /* 0x000000007d1b82ca */ /* 0x000fe200000e0000 */
[----:B------:R-:W-:Y:S01]  /*46e0*/  @!UP1 UIMAD UR5, UR6, 0x3000, UR4 ;  /* 0x00003000060598a4 */ /* 0x000fe2000f8e0204 */
[----:B------:R-:W-:Y:S03]  /*46f0*/  IMAD.IADD R125, R11, 0x1, R123 ;  /* 0x000000010b7d7824 */ /* 0x000fe600078e027b */
[----:B------:R-:W-:Y:S01]  /*4700*/  @!UP1 UIADD3 UR24, UPT, UPT, UR5, 0x200, URZ ;  /* 0x0000020005189890 */ /* 0x000fe2000fffe0ff */
[----:B------:R-:W-:Y:S01]  /*4710*/  IMAD.U32 R8, RZ, RZ, UR9 ;  /* 0x00000009ff087e24 */ /* 0x000fe2000f8e00ff */
[----:B------:R-:W-:Y:S02]  /*4720*/  @!UP1 UIADD3 UR18, UPT, UPT, UR26, 0x10, URZ ;  /* 0x000000101a129890 */ /* 0x000fe4000fffe0ff */
[----:B------:R-:W-:Y:S02]  /*4730*/  @!UP1 UIADD3 UR16, UPT, UPT, UR5, 0x1200, URZ ;  /* 0x0000120005109890 */ /* 0x000fe4000fffe0ff */
[----:B------:R-:W-:Y:S01]  /*4740*/  IMAD.U32 R9, RZ, RZ, UR8 ;  /* 0x00000008ff097e24 */ /* 0x000fe2000f8e00ff */
[----:B------:R-:W-:Y:S01]  /*4750*/  @!P0 R2UR UR30, R8 ;  /* 0x00000000081e82ca */ /* 0x000fe200000e0000 */
[----:B------:R-:W-:Y:S01]  /*4760*/  UMOV UR19, UR27 ;  /* 0x0000001b00137c82 */ /* 0x000fe20008000000 */
[----:B------:R-:W-:Y:S02]  /*4770*/  @!UP1 UIADD3 UR10, UPT, UPT, UR26, 0x20, URZ ;  /* 0x000000201a0a9890 */ /* 0x000fe4000fffe0ff */
[----:B------:R-:W-:Y:S01]  /*4780*/  @!P0 R2UR UR31, R9 ;  /* 0x00000000091f82ca */ /* 0x000fe200000e0000 */
[----:B------:R-:W-:Y:S01]  /*4790*/  @!UP1 UIADD3 UR8, UPT, UPT, UR5, 0x2200, URZ ;  /* 0x0000220005089890 */ /* 0x000fe2000fffe0ff */
[----:B------:R-:W-:Y:S01]  /*47a0*/  VOTEU.ALL UP1, P0 ;  /* 0x0000000000ff7886 */ /* 0x000fe20000020000 */
[----:B------:R-:W-:Y:S01]  /*47b0*/  UMOV UR9, UR25 ;  /* 0x0000001900097c82 */ /* 0x000fe20008000000 */
[----:B------:R-:W-:Y:S09]  /*47c0*/  UMOV UR11, UR27 ;  /* 0x0000001b000b7c82 */ /* 0x000ff20008000000 */
[----:B------:R2:W-:Y:S01]  /*47d0*/  @!UP3 UTMALDG.3D [UR24], [UR30], desc[UR22] ;  /* 0x000016181e00b5b4 */ /* 0x0005e20008011000 */
[----:B------:R2:W-:Y:S01]  /*47e0*/  @!UP2 UTMALDG.3D [UR16], [UR30], desc[UR22] ;  /* 0x000016101e00a5b4 */ /* 0x0005e20008011000 */
[----:B------:R2:W-:Y:S01]  /*47f0*/  @!UP1 UTMALDG.3D [UR8], [UR30], desc[UR22] ;  /* 0x000016081e0095b4 */ /* 0x0005e20008011000 */
[----:B------:R2:W-:Y:S01]  /*4800*/  @!P0 SYNCS.ARRIVE.TRANS64.RED.A0TR RZ, [UR13+0x90], R23 ;  /* 0x00009017ffff89a7 */ /* 0x0005e2000830040d */
[C---:B------:R-:W-:Y:S04]  /*4810*/  ISETP.NE.AND P0, PT, R26.reuse, 0x2, PT ;  /* 0x000000021a00780c */ /* 0x040fe80003f05270 */
[----:B------:R-:W-:Y:S02]  /*4820*/  SEL R0, RZ, 0x1, P0 ;  /* 0x00000001ff007807 */ /* 0x000fe40000000000 */
[----:B------:R-:W-:Y:S02]  /*4830*/  SEL R26, R26, RZ, P0 ;  /* 0x000000ff1a1a7207 */ /* 0x000fe40000000000 */
[----:B------:R-:W-:Y:S01]  /*4840*/  LOP3.LUT R25, R25, R0, RZ, 0x3c, !PT ;  /* 0x0000000019197212 */ /* 0x000fe200078e3cff */
[----:B------:R-:W-:Y:S01]  /*4850*/  SYNCS.ARRIVE.TRANS64.RED.A1T0 RZ, [UR21], RZ ;  /* 0x000000ffffff79a7 */ /* 0x000fe20008100415 */
[----:B------:R-:W-:Y:S04]  /*4860*/  UIADD3 UR21, UPT, UPT, UR6, 0x1, URZ ;  /* 0x0000000106157890 */ /* 0x000fe8000fffe0ff */
[----:B------:R-:W-:Y:S04]  /*4870*/  UISETP.NE.AND UP1, UPT, UR21, 0x2, UPT ;  /* 0x000000021500788c */ /* 0x000fe8000bf25270 */
[----:B------:R-:W-:Y:S02]  /*4880*/  USEL UR13, URZ, 0x1, UP1 ;  /* 0x00000001ff0d7887 */ /* 0x000fe40008800000 */
[----:B------:R-:W-:Y:S02]  /*4890*/  USEL UR6, UR21, URZ, UP1 ;  /* 0x000000ff15067287 */ /* 0x000fe40008800000 */
[----:B------:R-:W-:Y:S02]  /*48a0*/  UPLOP3.LUT UP1, UPT, UPT, UPT, UPT, 0x80, 0x8 ;  /* 0x000000000008789c */ /* 0x000fe40003f2f070 */
[----:B------:R-:W-:Y:S01]  /*48b0*/  LOP3.LUT R27, R27, UR13, RZ, 0x3c, !PT ;  /* 0x0000000d1b1b7c12 */ /* 0x000fe2000f8e3cff */
[----:B--2---:R-:W-:Y:S08]  /*48c0*/  @P4 BRA `(.L_x_81) ;  /* 0xfffffff400644947 */ /* 0x004ff0000383ffff */
[----:B------:R-:W-:Y:S01]  /*48d0*/  UIADD3 UR5, UPT, UPT, UR4, 0xa0, URZ ;  /* 0x000000a004057890 */ /* 0x000fe2000fffe0ff */
[----:B------:R-:W-:-:S03]  /*48e0*/  SHF.L.U32 R2, R27, 0x1f, RZ ;  /* 0x0000001f1b027819 */ /* 0x000fc600000006ff */
[----:B------:R-:W-:-:S09]  /*48f0*/  ULEA UR4, UR6, UR5, 0x3 ;  /* 0x0000000506047291 */ /* 0x000fd2000f8e18ff */
[----:B------:R-:W1:Y:S02]  /*4900*/  SYNCS.PHASECHK.TRANS64.TRYWAIT P0, [UR4], R2 ;  /* 0x00000002ff0075a7 */ /* 0x000e640008001104 */
[----:B-1----:R-:W-:Y:S05]  /*4910*/  @!P0 BRA `(.L_x_82) ;  /* 0x0000003000308947 */ /* 0x002fea0003800000 */
.L_x_152:
[----:B------:R-:W-:-:S04]  /*4920*/  UIADD3 UR6, UPT, UPT, UR6, 0x1, URZ ;  /* 0x0000000106067890 */ /* 0x000fc8000fffe0ff */
[----:B------:R-:W-:-:S04]  /*4930*/  UISETP.NE.AND UP0, UPT, UR6, 0x2, UPT ;  /* 0x000000020600788c */ /* 0x000fc8000bf05270 */
[----:B------:R-:W-:Y:S02]  /*4940*/  USEL UR4, URZ, 0x1, UP0 ;  /* 0x00000001ff047887 */ /* 0x000fe40008000000 */
[----:B------:R-:W-:-:S04]  /*4950*/  USEL UR6, UR6, URZ, UP0 ;  /* 0x000000ff06067287 */ /* 0x000fc80008000000 */
[----:B------:R-:W-:Y:S01]  /*4960*/  ULEA UR6, UR6, UR5, 0x3 ;  /* 0x0000000506067291 */ /* 0x000fe2000f8e18ff */
[----:B-1----:R-:W-:-:S04]  /*4970*/  LOP3.LUT R2, R27, UR4, RZ, 0x3c, !PT ;  /* 0x000000041b027c12 */ /* 0x002fc8000f8e3cff */
[----:B------:R-:W-:Y:S01]  /*4980*/  SHF.L.U32 R2, R2, 0x1f, RZ ;  /* 0x0000001f02027819 */ /* 0x000fe200000006ff */
[----:B------:R-:W-:-:S07]  /*4990*/  IMAD.U32 R0, RZ, RZ, UR6 ;  /* 0x00000006ff007e24 */ /* 0x000fce000f8e00ff */
.L_x_83:
[----:B-1----:R1:W2:Y:S02]  /*49a0*/  SYNCS.PHASECHK.TRANS64.TRYWAIT P0, [R0+URZ], R2 ;  /* 0x00000002000075a7 */ /* 0x0022a400080011ff */
[----:B--2---:R-:W-:Y:S05]  /*49b0*/  @!P0 NANOSLEEP.SYNCS 0x989680 ;  /* 0x009896800000895d */ /* 0x004fea0003900000 */
[----:B------:R-:W2:Y:S02]  /*49c0*/  @!P0 SYNCS.PHASECHK.TRANS64 P0, [R0+URZ], R2 ;  /* 0x00000002000085a7 */ /* 0x000ea400080010ff */
[----:B--2---:R-:W-:Y:S05]  /*49d0*/  @P0 EXIT ;  /* 0x000000000000094d */ /* 0x004fea0003800000 */
[----:B------:R-:W-:Y:S05]  /*49e0*/  BRA `(.L_x_83) ;  /* 0xfffffffc00ec7947 */ /* 0x000fea000383ffff */
.L_x_73:
[----:B------:R-:W-:-:S06]  /*49f0*/  UISETP.GE.AND UP1, UPT, UR8, 0x4, UPT ;  /* 0x000000040800788c */ /* 0x000fcc000bf26270 */
[----:B------:R-:W-:-:S13]  /*4a00*/  PLOP3.LUT P0, PT, PT, PT, UP1, 0x80, 0x8 ;  /* 0x000000000008781c */ /* 0x000fda0003f0f018 */
[----:B------:R-:W-:Y:S05]  /*4a10*/  @!P0 EXIT ;  /* 0x000000000000894d */ /* 0x000fea0003800000 */
[----:B------:R-:W-:Y:S01]  /*4a20*/  BAR.SYNC.DEFER_BLOCKING 0x6, 0xa0 ;  /* 0x0182800000007b1d */ /* 0x000fe20000010000 */
[C---:B------:R-:W-:Y:S02]  /*4a30*/  IMAD.SHL.U32 R2, R138.reuse, 0x10, RZ ;  /* 0x000000108a027824 */ /* 0x040fe400078e00ff */
[----:B------:R-:W-:Y:S02]  /*4a40*/  HFMA2 R137, -RZ, RZ, 0, 5.9604644775390625e-08 ;  /* 0x00000001ff897431 */ /* 0x000fe400000001ff */
[C---:B------:R-:W-:Y:S01]  /*4a50*/  IMAD.U32 R22, R138.reuse, 0x10000, RZ ;  /* 0x000100008a167824 */ /* 0x040fe200078e00ff */
[----:B------:R-:W-:Y:S01]  /*4a60*/  MOV R141, RZ ;  /* 0x000000ff008d7202 */ /* 0x000fe20000000f00 */
[----:B------:R-:W-:Y:S01]  /*4a70*/  IMAD.SHL.U32 R130, R138, 0x2, RZ ;  /* 0x000000028a827824 */ /* 0x000fe200078e00ff */
[----:B------:R-:W-:Y:S01]  /*4a80*/  UMOV UR37, 0x400 ;  /* 0x0000040000257882 */ /* 0x000fe20000000000 */
[----:B------:R-:W1:Y:S01]  /*4a90*/  LDC R129, c[0x0][0x370] ;  /* 0x0000dc00ff817b82 */ /* 0x000e620000000800 */
[----:B------:R-:W-:Y:S01]  /*4aa0*/  ULEA UR37, UR38, UR37, 0x18 ;  /* 0x0000002526257291 */ /* 0x000fe2000f8ec0ff */
[----:B------:R-:W-:Y:S01]  /*4ab0*/  LOP3.LUT P0, R3, R2, 0x40, RZ, 0xc0, !PT ;  /* 0x0000004002037812 */ /* 0x000fe2000780c0ff */
[----:B------:R-:W-:Y:S01]  /*4ac0*/  IMAD.MOV.U32 R66, RZ, RZ, RZ ;  /* 0x000000ffff427224 */ /* 0x000fe200078e00ff */
[----:B------:R-:W-:Y:S01]  /*4ad0*/  LOP3.LUT R22, R22, 0x600000, RZ, 0xc0, !PT ;  /* 0x0060000016167812 */ /* 0x000fe200078ec0ff */
[----:B------:R-:W-:Y:S01]  /*4ae0*/  IMAD.MOV.U32 R136, RZ, RZ, RZ ;  /* 0x000000ffff887224 */ /* 0x000fe200078e00ff */
[----:B------:R-:W-:-:S02]  /*4af0*/  LOP3.LUT R130, R3, 0x8, R130, 0xf8, !PT ;  /* 0x0000000803827812 */ /* 0x000fc400078ef882 */
[----:B------:R-:W-:Y:S01]  /*4b00*/  CS2R R134, SRZ ;  /* 0x0000000000867805 */ /* 0x000fe2000001ff00 */
[----:B------:R-:W2:Y:S01]  /*4b10*/  LDC R62, c[0x0][0xb0c] ;  /* 0x0002c300ff3e7b82 */ /* 0x000ea20000000800 */
[----:B------:R-:W-:Y:S01]  /*4b20*/  P2R R132, PR, RZ, 0x1 ;  /* 0x00000001ff847803 */ /* 0x000fe20000000000 */
[----:B------:R-:W4:Y:S01]  /*4b30*/  LDCU.64 UR48, c[0x0][0x348] ;  /* 0x00006900ff3077ac */ /* 0x000f220008000a00 */
[----:B------:R-:W-:Y:S02]  /*4b40*/  LOP3.LUT R130, R130, 0x7b0, R2, 0xf8, !PT ;  /* 0x000007b082827812 */ /* 0x000fe400078ef802 */
[----:B------:R-:W-:Y:S01]  /*4b50*/  LOP3.LUT R138, R138, 0x60, RZ, 0xc0, !PT ;  /* 0x000000608a8a7812 */ /* 0x000fe200078ec0ff */
[----:B------:R-:W1:Y:S02]  /*4b60*/  LDCU.64 UR40, c[0x0][0x888] ;  /* 0x00011100ff2877ac */ /* 0x000e640008000a00 */
[----:B------:R-:W1:Y:S01]  /*4b70*/  LDC R127, c[0x0][0xb20] ;  /* 0x0002c800ff7f7b82 */ /* 0x000e620000000800 */
[----:B------:R-:W3:Y:S01]  /*4b80*/  LDS R0, [UR37+0x170] ;  /* 0x00017025ff007984 */ /* 0x000ee20008000800 */
[----:B------:R-:W-:Y:S01]  /*4b90*/  UIADD3 UR46, UPT, UPT, UR37, 0x200, URZ ;  /* 0x00000200252e7890 */ /* 0x000fe2000fffe0ff */
[----:B------:R-:W-:Y:S01]  /*4ba0*/  UMOV UR39, URZ ;  /* 0x000000ff00277c82 */ /* 0x000fe20008000000 */
[----:B------:R-:W-:-:S04]  /*4bb0*/  UMOV UR45, URZ ;  /* 0x000000ff002d7c82 */ /* 0x000fc80008000000 */
[----:B------:R-:W1:Y:S08]  /*4bc0*/  LDC R61, c[0x0][0xb30] ;  /* 0x0002cc00ff3d7b82 */ /* 0x000e700000000800 */
[----:B------:R-:W1:Y:S08]  /*4bd0*/  LDC.64 R120, c[0x0][0xb10] ;  /* 0x0002c400ff787b82 */ /* 0x000e700000000a00 */
[----:B------:R-:W1:Y:S08]  /*4be0*/  LDC.64 R58, c[0x0][0xb18] ;  /* 0x0002c600ff3a7b82 */ /* 0x000e700000000a00 */
[----:B------:R-:W1:Y:S08]  /*4bf0*/  LDC.64 R116, c[0x0][0x888] ;  /* 0x00022200ff747b82 */ /* 0x000e700000000a00 */
[----:B------:R-:W1:Y:S01]  /*4c00*/  LDC.64 R56, c[0x0][0xb28] ;  /* 0x0002ca00ff387b82 */ /* 0x000e620000000a00 */
[----:B---3--:R-:W-:-:S07]  /*4c10*/  IMAD.IADD R22, R0, 0x1, R22 ;  /* 0x0000000100167824 */ /* 0x008fce00078e0216 */
[----:B------:R-:W3:Y:S08]  /*4c20*/  LDC.64 R118, c[0x0][0x890] ;  /* 0x00022400ff767b82 */ /* 0x000ef00000000a00 */
[----:B------:R-:W1:Y:S08]  /*4c30*/  LDC.64 R114, c[0x0][0x8b0] ;  /* 0x00022c00ff727b82 */ /* 0x000e700000000a00 */
[----:B------:R-:W1:Y:S08]  /*4c40*/  LDC.64 R112, c[0x0][0x8a8] ;  /* 0x00022a00ff707b82 */ /* 0x000e700000000a00 */
[----:B--2-4-:R-:W1:Y:S02]  /*4c50*/  LDC R128, c[0x0][0x374] ;  /* 0x0000dd00ff807b82 */ /* 0x014e640000000800 */
.L_x_105:
[----:B------:R-:W-:Y:S02]  /*4c60*/  LEA R0, R141, UR37, 0x3 ;  /* 0x000000258d007c11 */ /* 0x000fe4000f8e18ff */
[----:B------:R-:W-:Y:S02]  /*4c70*/  SHF.L.U32 R2, R135, 0x1f, RZ ;  /* 0x0000001f87027819 */ /* 0x000fe400000006ff */
[----:B------:R-:W-:Y:S02]  /*4c80*/  LEA R16, R141, UR37, 0x4 ;  /* 0x000000258d107c11 */ /* 0x000fe4000f8e20ff */
[----:B------:R-:W2:Y:S02]  /*4c90*/  SYNCS.PHASECHK.TRANS64.TRYWAIT P0, [R0+URZ+0xc0], R2 ;  /* 0x0000c002000075a7 */ /* 0x000ea400080011ff */
[----:B-12---:R-:W-:Y:S05]  /*4ca0*/  @!P0 BRA `(.L_x_84) ;  /* 0x0000002c00648947 */ /* 0x006fea0003800000 */
.L_x_153:
[----:B------:R-:W4:Y:S01]  /*4cb0*/  LDC.64 R10, c[0x0][0xb10] ;  /* 0x0002c400ff0a7b82 */ /* 0x000f220000000a00 */
[----:B------:R-:W3:Y:S01]  /*4cc0*/  LDS.128 R16, [R16+0x150] ;  /* 0x0001500010107984 */ /* 0x000ee20000000c00 */
[----:B-1----:R-:W-:Y:S01]  /*4cd0*/  ISETP.NE.AND P1, PT, R61, 0x1, PT ;  /* 0x000000013d00780c */ /* 0x002fe20003f25270 */
[----:B--2---:R-:W-:Y:S01]  /*4ce0*/  VIADD R0, R0, 0xd0 ;  /* 0x000000d000007836 */ /* 0x004fe20000000000 */
[----:B------:R-:W-:Y:S04]  /*4cf0*/  ISETP.GE.AND P0, PT, R60, 0x1, PT ;  /* 0x000000013c00780c */ /* 0x000fe80003f06270 */
[----:B------:R-:W1:Y:S01]  /*4d00*/  LDC.64 R8, c[0x0][0xb18] ;  /* 0x0002c600ff087b82 */ /* 0x000e620000000a00 */
[----:B------:R-:W-:Y:S01]  /*4d10*/  PRMT R0, RZ, 0x654, R0 ;  /* 0x00000654ff007816 */ /* 0x000fe20000000000 */
[----:B------:R-:W-:Y:S01]  /*4d20*/  @!PT LDS RZ, [RZ] ;  /* 0x00000000fffff984 */ /* 0x000fe20000000800 */
[----:B------:R-:W-:Y:S01]  /*4d30*/  @!PT LDS RZ, [RZ] ;  /* 0x00000000fffff984 */ /* 0x000fe20000000800 */
[----:B------:R-:W-:Y:S01]  /*4d40*/  @!PT LDS RZ, [RZ] ;  /* 0x00000000fffff984 */ /* 0x000fe20000000800 */
[----:B------:R-:W-:Y:S01]  /*4d50*/  @!PT LDS RZ, [RZ] ;  /* 0x00000000fffff984 */ /* 0x000fe20000000800 */
[----:B------:R2:W-:Y:S06]  /*4d60*/  MEMBAR.ALL.CTA ;  /* 0x0000000000007992 */ /* 0x0005ec0000008000 */
[----:B--2---:R-:W2:Y:S01]  /*4d70*/  FENCE.VIEW.ASYNC.S ;  /* 0x00000000000073c6 */ /* 0x004ea20000000000 */
[----:B------:R-:W1:Y:S08]  /*4d80*/  @!P1 LDC R12, c[0x0][0xb20] ;  /* 0x0002c800ff0c9b82 */ /* 0x000e700000000800 */
[----:B------:R-:W1:Y:S01]  /*4d90*/  @!P1 LDC R7, c[0x0][0xb0c] ;  /* 0x0002c300ff079b82 */ /* 0x000e620000000800 */
[----:B--2---:R2:W-:Y:S01]  /*4da0*/  SYNCS.ARRIVE.TRANS64.RED.A1T0 RZ, [R0+URZ], RZ ;  /* 0x000000ff00ff79a7 */ /* 0x0045e200081004ff */
[----:B---3--:R-:W-:Y:S04]  /*4db0*/  LOP3.LUT P4, RZ, R18, 0x1, RZ, 0xc0, !PT ;  /* 0x0000000112ff7812 */ /* 0x008fe8000788c0ff */
[----:B------:R-:W-:Y:S09]  /*4dc0*/  P2R R139, PR, RZ, 0x10 ;  /* 0x00000010ff8b7803 */ /* 0x000ff20000000000 */
[----:B------:R-:W-:Y:S02]  /*4dd0*/  @P4 MOV R64, R16 ;  /* 0x0000001000404202 */ /* 0x000fe40000000f00 */
[----:B------:R-:W-:Y:S01]  /*4de0*/  @P4 LOP3.LUT R63, R17, 0xffff, RZ, 0xc0, !PT ;  /* 0x0000ffff113f4812 */ /* 0x000fe200078ec0ff */
[----:B--2-4-:R-:W-:Y:S06]  /*4df0*/  @!P0 BRA `(.L_x_85) ;  /* 0x0000000000a48947 */ /* 0x014fec0003800000 */
[----:B------:R-:W-:Y:S01]  /*4e00*/  IMAD.HI.U32 R0, R128, R59, RZ ;  /* 0x0000003b80007227 */ /* 0x000fe200078e00ff */
[----:B------:R-:W-:Y:S02]  /*4e10*/  ISETP.NE.AND P0, PT, R58, 0x1, PT ;  /* 0x000000013a00780c */ /* 0x000fe40003f05270 */
[----:B------:R-:W-:Y:S01]  /*4e20*/  ISETP.NE.AND P2, PT, R60, 0x1, PT ;  /* 0x000000013c00780c */ /* 0x000fe20003f45270 */
[----:B------:R-:W-:Y:S01]  /*4e30*/  IMAD.HI.U32 R4, R129, R120, RZ ;  /* 0x0000007881047227 */ /* 0x000fe200078e00ff */
[----:B------:R-:W-:Y:S02]  /*4e40*/  SHF.R.U32.HI R0, RZ, R127, R0 ;  /* 0x0000007fff007219 */ /* 0x000fe40000011600 */
[----:B------:R-:W-:Y:S01]  /*4e50*/  ISETP.NE.AND P3, PT, R62, 0x1, PT ;  /* 0x000000013e00780c */ /* 0x000fe20003f65270 */
[----:B------:R-:W-:Y:S01]  /*4e60*/  IMAD.HI.U32 R6, R63, R59, RZ ;  /* 0x0000003b3f067227 */ /* 0x000fe200078e00ff */
[-C--:B------:R-:W-:Y:S02]  /*4e70*/  SHF.R.U32.HI R4, RZ, R121.reuse, R4 ;  /* 0x00000079ff047219 */ /* 0x080fe40000011604 */
[----:B------:R-:W-:Y:S01]  /*4e80*/  SEL R0, R128, R0, !P0 ;  /* 0x0000000080007207 */ /* 0x000fe20004000000 */
[----:B------:R-:W-:Y:S01]  /*4e90*/  IMAD.HI.U32 R5, R64, R120, RZ ;  /* 0x0000007840057227 */ /* 0x000fe200078e00ff */
[----:B------:R-:W-:Y:S03]  /*4ea0*/  SEL R4, R129, R4, !P3 ;  /* 0x0000000481047207 */ /* 0x000fe60005800000 */
[-C--:B------:R-:W-:Y:S01]  /*4eb0*/  IMAD.HI.U32 R3, R0, R56.reuse, RZ ;  /* 0x0000003800037227 */ /* 0x080fe200078e00ff */
[----:B------:R-:W-:Y:S03]  /*4ec0*/  SHF.R.U32.HI R5, RZ, R121, R5 ;  /* 0x00000079ff057219 */ /* 0x000fe60000011605 */
[----:B------:R-:W-:Y:S01]  /*4ed0*/  IMAD.HI.U32 R2, R4, R56, RZ ;  /* 0x0000003804027227 */ /* 0x000fe200078e00ff */
[----:B------:R-:W-:Y:S02]  /*4ee0*/  @P2 SHF.R.U32.HI R0, RZ, R57, R3 ;  /* 0x00000039ff002219 */ /* 0x000fe40000011603 */
[----:B------:R-:W-:Y:S02]  /*4ef0*/  SHF.R.U32.HI R3, RZ, R127, R6 ;  /* 0x0000007fff037219 */ /* 0x000fe40000011606 */
[----:B------:R-:W-:Y:S01]  /*4f00*/  @P2 SHF.R.U32.HI R4, RZ, R57, R2 ;  /* 0x00000039ff042219 */ /* 0x000fe20000011602 */
[----:B------:R-:W-:Y:S01]  /*4f10*/  IMAD R0, R60, R0, RZ ;  /* 0x000000003c007224 */ /* 0x000fe200078e02ff */
[----:B------:R-:W-:Y:S02]  /*4f20*/  SEL R3, R63, R3, !P0 ;  /* 0x000000033f037207 */ /* 0x000fe40004000000 */
[----:B------:R-:W-:Y:S01]  /*4f30*/  SEL R2, R64, R5, !P3 ;  /* 0x0000000540027207 */ /* 0x000fe20005800000 */
[----:B------:R-:W-:Y:S01]  /*4f40*/  IMAD R5, R60, R4, RZ ;  /* 0x000000043c057224 */ /* 0x000fe200078e02ff */
[C---:B------:R-:W-:Y:S01]  /*4f50*/  ISETP.GE.AND P0, PT, R3.reuse, R0, PT ;  /* 0x000000000300720c */ /* 0x040fe20003f06270 */
[C---:B------:R-:W-:Y:S03]  /*4f60*/  IMAD.HI.U32 R0, R3.reuse, R56, RZ ;  /* 0x0000003803007227 */ /* 0x040fe600078e00ff */
[C---:B------:R-:W-:Y:S02]  /*4f70*/  ISETP.GE.OR P0, PT, R2.reuse, R5, P0 ;  /* 0x000000050200720c */ /* 0x040fe40000706670 */
[----:B------:R-:W-:Y:S04]  /*4f80*/  SHF.R.U32.HI R0, RZ, R57, R0 ;  /* 0x00000039ff007219 */ /* 0x000fe80000011600 */
[C---:B------:R-:W-:Y:S05]  /*4f90*/  SEL R6, R3.reuse, R0, !P2 ;  /* 0x0000000003067207 */ /* 0x040fea0005000000 */
        /* <DEDUP_REMOVED lines=14> */
[----:B------:R-:W-:Y:S07]  /*5080*/  IMAD R63, R3, R58, R63 ;  /* 0x0000003a033f7224 */ /* 0x000fee00078e023f */
.L_x_85:
[----:B------:R-:W-:Y:S01]  /*5090*/  @!P1 IMAD.HI.U32 R0, R64, R10, RZ ;  /* 0x0000000a40009227 */ /* 0x000fe200078e00ff */
[----:B-1----:R-:W-:Y:S01]  /*50a0*/  @!P1 ISETP.NE.AND P0, PT, R8, 0x1, PT ;  /* 0x000000010800980c */ /* 0x002fe20003f05270 */
[----:B------:R-:W-:Y:S01]  /*50b0*/  ULOP3.LUT UP0, URZ, UR46, 0x90, URZ, 0xc0, !UPT ;  /* 0x000000902eff7892 */ /* 0x000fe2000f80c0ff */
[----:B------:R-:W-:Y:S01]  /*50c0*/  @!P1 ISETP.NE.AND P2, PT, R7, 0x1, PT ;  /* 0x000000010700980c */ /* 0x000fe20003f45270 */
[----:B------:R-:W-:Y:S01]  /*50d0*/  @!P1 IMAD.HI.U32 R2, R63, R9, RZ ;  /* 0x000000093f029227 */ /* 0x000fe200078e00ff */
[----:B------:R-:W-:Y:S02]  /*50e0*/  @!P1 SHF.R.U32.HI R0, RZ, R11, R0 ;  /* 0x0000000bff009219 */ /* 0x000fe40000011600 */
[----:B------:R-:W-:Y:S01]  /*50f0*/  @P4 SHF.R.U32.HI R133, RZ, 0x10, R17 ;  /* 0x00000010ff854819 */ /* 0x000fe20000011611 */
[----:B------:R-:W-:Y:S01]  /*5100*/  VIADD R141, R141, 0x1 ;  /* 0x000000018d8d7836 */ /* 0x000fe20000000000 */
[----:B------:R-:W-:Y:S02]  /*5110*/  @!P1 SHF.R.U32.HI R2, RZ, R12, R2 ;  /* 0x0000000cff029219 */ /* 0x000fe40000011602 */
[----:B------:R-:W-:Y:S02]  /*5120*/  @!P1 SEL R3, R64, R0, !P2 ;  /* 0x0000000040039207 */ /* 0x000fe40005000000 */
[----:B------:R-:W-:Y:S05]  /*5130*/  @!P1 SEL R2, R63, R2, !P0 ;  /* 0x000000023f029207 */ /* 0x000fea0004000000 */
[----:B------:R-:W-:Y:S02]  /*5140*/  @!P1 IMAD.IADD R0, R2, 0x1, -R3 ;  /* 0x0000000102009824 */ /* 0x000fe400078e0a03 */
[----:B------:R-:W-:Y:S02]  /*5150*/  @!P1 IMAD.IADD R2, R3, 0x1, -R2 ;  /* 0x0000000103029824 */ /* 0x000fe400078e0a02 */
[----:B------:R-:W-:Y:S02]  /*5160*/  @!P1 IMAD R64, R0, R7, R64 ;  /* 0x0000000700409224 */ /* 0x000fe400078e0240 */
[----:B------:R-:W-:Y:S01]  /*5170*/  @!P1 IMAD R63, R2, R8, R63 ;  /* 0x00000008023f9224 */ /* 0x000fe200078e023f */
[----:B------:R-:W-:Y:S06]  /*5180*/  BRA.U !UP0, `(.L_x_86) ;  /* 0x00000001087c7547 */ /* 0x000fec000b800000 */
[----:B------:R-:W1:Y:S01]  /*5190*/  LDCU.64 UR8, c[0x4][0x80] ;  /* 0x01001000ff0877ac */ /* 0x000e620008000a00 */
[----:B------:R-:W-:Y:S01]  /*51a0*/  MOV R2, 0x0 ;  /* 0x0000000000027802 */ /* 0x000fe20000000f00 */
[----:B------:R-:W-:Y:S02]  /*51b0*/  HFMA2 R12, -RZ, RZ, 0, 5.9604644775390625e-08 ;  /* 0x00000001ff0c7431 */ /* 0x000fe400000001ff */
[----:B------:R-:W-:Y:S01]  /*51c0*/  IMAD.MOV.U32 R8, RZ, RZ, 0x70 ;  /* 0x00000070ff087424 */ /* 0x000fe200078e00ff */
[----:B------:R2:W3:Y:S01]  /*51d0*/  LDC.64 R14, c[0x4][R2] ;  /* 0x01000000020e7b82 */ /* 0x0004e20000000a00 */
[----:B------:R-:W4:Y:S01]  /*51e0*/  LDCU.64 UR6, c[0x4][0x88] ;  /* 0x01001100ff0677ac */ /* 0x000f220008000a00 */
[----:B------:R-:W-:Y:S01]  /*51f0*/  IMAD.MOV.U32 R13, RZ, RZ, RZ ;  /* 0x000000ffff0d7224 */ /* 0x000fe200078e00ff */
[----:B------:R-:W2:Y:S01]  /*5200*/  LDCU.64 UR4, c[0x4][0x8] ;  /* 0x01000100ff0477ac */ /* 0x000ea20008000a00 */
[----:B-1----:R-:W-:Y:S01]  /*5210*/  MOV R5, UR9 ;  /* 0x0000000900057c02 */ /* 0x002fe20008000f00 */
[----:B------:R-:W-:Y:S01]  /*5220*/  IMAD.U32 R4, RZ, RZ, UR8 ;  /* 0x00000008ff047e24 */ /* 0x000fe2000f8e00ff */
[----:B----4-:R-:W-:Y:S01]  /*5230*/  MOV R7, UR7 ;  /* 0x0000000700077c02 */ /* 0x010fe20008000f00 */
[----:B------:R-:W-:Y:S01]  /*5240*/  IMAD.U32 R6, RZ, RZ, UR6 ;  /* 0x00000006ff067e24 */ /* 0x000fe2000f8e00ff */
[----:B--2---:R-:W-:Y:S01]  /*5250*/  MOV R11, UR5 ;  /* 0x00000005000b7c02 */ /* 0x004fe20008000f00 */
[----:B------:R-:W-:Y:S02]  /*5260*/  IMAD.U32 R10, RZ, RZ, UR4 ;  /* 0x00000004ff0a7e24 */ /* 0x000fe4000f8e00ff */
[----:B------:R-:W-:Y:S07]  /*5270*/  LEPC R20, `(.L_x_87) ;  /* 0x000000001014794e */ /* 0x000fee0000000000 */
[----:B---3-5:R-:W-:Y:S05]  /*5280*/  CALL.ABS.NOINC R14 ;  /* 0x000000000e007343 */ /* 0x028fea0003c00000 */
.L_x_87:
[----:B------:R-:W1:Y:S01]  /*5290*/  LDCU.64 UR8, c[0x4][0x80] ;  /* 0x01001000ff0877ac */ /* 0x000e620008000a00 */
[----:B------:R-:W2:Y:S01]  /*52a0*/  LDC.64 R2, c[0x4][R2] ;  /* 0x0100000002027b82 */ /* 0x000ea20000000a00 */
[----:B------:R-:W-:Y:S02]  /*52b0*/  HFMA2 R12, -RZ, RZ, 0, 5.9604644775390625e-08 ;  /* 0x00000001ff0c7431 */ /* 0x000fe400000001ff */
[----:B------:R-:W-:Y:S02]  /*52c0*/  IMAD.MOV.U32 R8, RZ, RZ, 0x70 ;  /* 0x00000070ff087424 */ /* 0x000fe400078e00ff */
[----:B------:R-:W-:Y:S01]  /*52d0*/  IMAD.MOV.U32 R13, RZ, RZ, RZ ;  /* 0x000000ffff0d7224 */ /* 0x000fe200078e00ff */
[----:B------:R-:W3:Y:S01]  /*52e0*/  LDCU.64 UR6, c[0x4][0x88] ;  /* 0x01001100ff0677ac */ /* 0x000ee20008000a00 */
[----:B------:R-:W4:Y:S01]  /*52f0*/  LDCU.64 UR4, c[0x4][0x8] ;  /* 0x01000100ff0477ac */ /* 0x000f220008000a00 */
[----:B-1----:R-:W-:Y:S02]  /*5300*/  MOV R4, UR8 ;  /* 0x0000000800047c02 */ /* 0x002fe40008000f00 */
[----:B------:R-:W-:Y:S02]  /*5310*/  MOV R5, UR9 ;  /* 0x0000000900057c02 */ /* 0x000fe40008000f00 */
[----:B---3--:R-:W-:Y:S01]  /*5320*/  MOV R7, UR7 ;  /* 0x0000000700077c02 */ /* 0x008fe20008000f00 */
[----:B------:R-:W-:Y:S01]  /*5330*/  IMAD.U32 R6, RZ, RZ, UR6 ;  /* 0x00000006ff067e24 */ /* 0x000fe2000f8e00ff */
[----:B----4-:R-:W-:Y:S01]  /*5340*/  MOV R11, UR5 ;  /* 0x00000005000b7c02 */ /* 0x010fe20008000f00 */
[----:B------:R-:W-:Y:S02]  /*5350*/  IMAD.U32 R10, RZ, RZ, UR4 ;  /* 0x00000004ff0a7e24 */ /* 0x000fe4000f8e00ff */
[----:B------:R-:W-:Y:S07]  /*5360*/  LEPC R20, `(.L_x_86) ;  /* 0x000000001014794e */ /* 0x000fee0000000000 */
[----:B--2---:R-:W-:Y:S05]  /*5370*/  CALL.ABS.NOINC R2 ;  /* 0x0000000002007343 */ /* 0x004fea0003c00000 */
.L_x_86:
[----:B------:R-:W-:Y:S01]  /*5380*/  ISETP.NE.U32.AND P1, PT, R118, RZ, PT ;  /* 0x000000ff7600720c */ /* 0x000fe20003f25070 */
[----:B------:R-:W-:Y:S01]  /*5390*/  UISETP.NE.AND UP1, UPT, UR44, URZ, UPT ;  /* 0x000000ff2c00728c */ /* 0x000fe2000bf25270 */
[----:B------:R-:W-:Y:S02]  /*53a0*/  ISETP.NE.U32.AND P4, PT, R114, RZ, PT ;  /* 0x000000ff7200720c */ /* 0x000fe40003f85070 */
[----:B------:R-:W-:Y:S02]  /*53b0*/  ISETP.NE.AND.EX P1, PT, R119, RZ, PT, P1 ;  /* 0x000000ff7700720c */ /* 0x000fe40003f25310 */
[----:B------:R-:W-:Y:S02]  /*53c0*/  PLOP3.LUT P2, PT, PT, PT, PT, 0x8, 0x80 ;  /* 0x000000000080781c */ /* 0x000fe40003f4e170 */
[----:B------:R-:W-:Y:S02]  /*53d0*/  PLOP3.LUT P0, PT, PT, PT, UP1, 0x80, 0x8 ;  /* 0x000000000008781c */ /* 0x000fe40003f0f018 */
[----:B------:R-:W-:Y:S02]  /*53e0*/  ISETP.NE.AND.EX P4, PT, R115, RZ, PT, P4 ;  /* 0x000000ff7300720c */ /* 0x000fe40003f85340 */
[----:B------:R-:W1:Y:S09]  /*53f0*/  @UP1 LDCU.64 UR4, c[0x0][0x888] ;  /* 0x00011100ff0417ac */ /* 0x000e720008000a00 */
[----:B------:R-:W-:Y:S01]  /*5400*/  @P0 PLOP3.LUT P2, PT, P1, PT, PT, 0x80, 0x8 ;  /* 0x000000000008081c */ /* 0x000fe20000f4f070 */
[----:B-1----:R-:W-:Y:S04]  /*5410*/  @UP1 UISETP.NE.U32.AND UP0, UPT, UR4, URZ, UPT ;  /* 0x000000ff0400128c */ /* 0x002fe8000bf05070 */
[----:B------:R-:W-:Y:S04]  /*5420*/  @UP1 UISETP.NE.AND.EX UP0, UPT, UR5, URZ, UPT, UP0 ;  /* 0x000000ff0500128c */ /* 0x000fe8000bf05300 */
[----:B------:R-:W-:Y:S01]  /*5430*/  @UP1 USEL UR4, URZ, 0xffffffff, UP0 ;  /* 0xffffffffff041887 */ /* 0x000fe20008000000 */
[----:B------:R-:W-:Y:S11]  /*5440*/  @!P1 BRA `(.L_x_88) ;  /* 0x00000000002c9947 */ /* 0x000ff60003800000 */
[----:B------:R-:W-:Y:S01]  /*5450*/  ISETP.NE.U32.AND P3, PT, R116, RZ, PT ;  /* 0x000000ff7400720c */ /* 0x000fe20003f65070 */
[----:B------:R-:W-:Y:S03]  /*5460*/  IMAD.MOV.U32 R126, RZ, RZ, 0x1 ;  /* 0x00000001ff7e7424 */ /* 0x000fe600078e00ff */
[----:B------:R-:W-:Y:S11]  /*5470*/  ISETP.NE.AND.EX P3, PT, R117, RZ, PT, P3 ;  /* 0x000000ff7500720c */ /* 0x000ff60003f65330 */
[----:B------:R-:W-:Y:S02]  /*5480*/  @!UPT UIADD3 URZ, UPT, UPT, URZ, URZ, URZ ;  /* 0x000000fffffff290 */ /* 0x000fe4000fffe0ff */
[----:B------:R-:W1:Y:S01]  /*5490*/  @P3 LDC.64 R2, c[0x0][0x888] ;  /* 0x00022200ff023b82 */ /* 0x000e620000000a00 */
[----:B------:R-:W-:Y:S04]  /*54a0*/  @P3 IMAD R0, R118, UR36, RZ ;  /* 0x0000002476003c24 */ /* 0x000fe8000f8e02ff */
[----:B-1----:R-:W-:Y:S04]  /*54b0*/  @P3 IMAD.WIDE R2, R0, 0x4, R2 ;  /* 0x0000000400023825 */ /* 0x002fe800078e0202 */
[----:B------:R-:W-:Y:S01]  /*54c0*/  HFMA2 R0, -RZ, RZ, 0, 5.9604644775390625e-08 ;  /* 0x00000001ff007431 */ /* 0x000fe200000001ff */
[----:B-----5:R1:W5:Y:S04]  /*54d0*/  @P3 LDG.E R67, desc[UR42][R2.64] ;  /* 0x0000002a02433981 */ /* 0x020368000c1e1900 */
[----:B------:R-:W-:Y:S01]  /*54e0*/  @!P3 PRMT R126, R0, 0x7610, R126 ;  /* 0x00007610007eb816 */ /* 0x000fe2000000007e */
[----:B-1----:R-:W2:Y:S06]  /*54f0*/  @!P3 LDC R67, c[0x0][0x880] ;  /* 0x00022000ff43bb82 */ /* 0x002eac0000000800 */
.L_x_88:
[----:B------:R-:W-:Y:S05]  /*5500*/  @!P4 BRA `(.L_x_89) ;  /* 0x000000000020c947 */ /* 0x000fea0003800000 */
[----:B------:R-:W-:Y:S04]  /*5510*/  ISETP.NE.U32.AND P3, PT, R112, RZ, PT ;  /* 0x000000ff7000720c */ /* 0x000fe80003f65070 */
[----:B------:R-:W-:Y:S11]  /*5520*/  ISETP.NE.AND.EX P3, PT, R113, RZ, PT, P3 ;  /* 0x000000ff7100720c */ /* 0x000ff60003f65330 */
[----:B------:R-:W-:Y:S02]  /*5530*/  @!UPT UIADD3 URZ, UPT, UPT, URZ, URZ, URZ ;  /* 0x000000fffffff290 */ /* 0x000fe4000fffe0ff */
[----:B------:R-:W1:Y:S01]  /*5540*/  @P3 LDC.64 R2, c[0x0][0x8a8] ;  /* 0x00022a00ff023b82 */ /* 0x000e620000000a00 */
[----:B------:R-:W-:Y:S04]  /*5550*/  @P3 IMAD R0, R114, UR36, RZ ;  /* 0x0000002472003c24 */ /* 0x000fe8000f8e02ff */
[----:B-1----:R-:W-:Y:S05]  /*5560*/  @P3 IMAD.WIDE R2, R0, 0x4, R2 ;  /* 0x0000000400023825 */ /* 0x002fea00078e0202 */
[----:B-----5:R1:W5:Y:S02]  /*5570*/  @P3 LDG.E R65, desc[UR42][R2.64] ;  /* 0x0000002a02413981 */ /* 0x020364000c1e1900 */
[----:B-1----:R-:W3:Y:S02]  /*5580*/  @!P3 LDC R65, c[0x0][0x8a0] ;  /* 0x00022800ff41bb82 */ /* 0x002ee40000000800 */
.L_x_89:
[----:B--2--5:R-:W-:Y:S01]  /*5590*/  @P0 FSETP.NEU.AND P4, PT, R67, RZ, PT ;  /* 0x000000ff4300020b */ /* 0x024fe20003f8d000 */
[----:B------:R-:W-:Y:S01]  /*55a0*/  IMAD.U32 R0, RZ, RZ, UR4 ;  /* 0x00000004ff007e24 */ /* 0x000fe2000f8e00ff */
[----:B------:R-:W-:Y:S01]  /*55b0*/  @P0 LOP3.LUT P3, RZ, R126, 0xff, RZ, 0xc0, !PT ;  /* 0x000000ff7eff0812 */ /* 0x000fe2000786c0ff */
[----:B------:R-:W-:Y:S01]  /*55c0*/  IMAD.U32 R140, RZ, RZ, UR39 ;  /* 0x00000027ff8c7e24 */ /* 0x000fe2000f8e00ff */
[----:B------:R-:W-:Y:S01]  /*55d0*/  @P0 SEL R2, RZ, 0xffffffff, P4 ;  /* 0xffffffffff020807 */ /* 0x000fe20002000000 */
[----:B------:R-:W-:Y:S01]  /*55e0*/  BSSY B1, `(.L_x_90) ;  /* 0x000004b000017945 */ /* 0x000fe20003800000 */
[----:B------:R-:W-:Y:S02]  /*55f0*/  LOP3.LUT R3, R137, 0x1, RZ, 0x3c, !PT ;  /* 0x0000000189037812 */ /* 0x000fe400078e3cff */
[----:B------:R-:W-:Y:S02]  /*5600*/  CS2R R110, SRZ ;  /* 0x00000000006e7805 */ /* 0x000fe4000001ff00 */
[----:B------:R-:W-:Y:S02]  /*5610*/  @P2 SEL R2, R0, R2, !P3 ;  /* 0x0000000200022207 */ /* 0x000fe40005800000 */
[----:B------:R-:W-:Y:S02]  /*5620*/  CS2R R108, SRZ ;  /* 0x00000000006c7805 */ /* 0x000fe4000001ff00 */
[----:B------:R-:W-:Y:S02]  /*5630*/  LEA R23, R66, UR37, 0x3 ;  /* 0x0000002542177c11 */ /* 0x000fe4000f8e18ff */
[----:B------:R-:W-:Y:S02]  /*5640*/  CS2R R102, SRZ ;  /* 0x0000000000667805 */ /* 0x000fe4000001ff00 */
[----:B------:R-:W-:Y:S02]  /*5650*/  @P0 LOP3.LUT R2, R2, 0x1, RZ, 0xc0, !PT ;  /* 0x0000000102020812 */ /* 0x000fe400078ec0ff */
[----:B------:R-:W-:Y:S02]  /*5660*/  CS2R R100, SRZ ;  /* 0x0000000000647805 */ /* 0x000fe4000001ff00 */
[----:B------:R-:W-:Y:S02]  /*5670*/  PLOP3.LUT P3, PT, PT, PT, PT, 0x8, 0x80 ;  /* 0x000000000080781c */ /* 0x000fe40003f6e170 */
[----:B------:R-:W-:Y:S02]  /*5680*/  CS2R R18, SRZ ;  /* 0x0000000000127805 */ /* 0x000fe4000001ff00 */
[----:B------:R-:W-:Y:S02]  /*5690*/  ISETP.NE.U32.OR P5, PT, R2, 0x1, !P0 ;  /* 0x000000010200780c */ /* 0x000fe400047a5470 */
[----:B------:R-:W-:Y:S02]  /*56a0*/  CS2R R16, SRZ ;  /* 0x0000000000107805 */ /* 0x000fe4000001ff00 */
[C---:B------:R-:W-:Y:S01]  /*56b0*/  LEA R2, R140.reuse, UR37, 0x3 ;  /* 0x000000258c027c11 */ /* 0x040fe2000f8e18ff */
[----:B------:R-:W-:Y:S01]  /*56c0*/  IMAD R140, R140, 0x1800, R130 ;  /* 0x000018008c8c7824 */ /* 0x000fe200078e0282 */
[----:B------:R-:W-:Y:S02]  /*56d0*/  P2R R142, PR, RZ, 0x20 ;  /* 0x00000020ff8e7803 */ /* 0x000fe40000000000 */
[----:B------:R-:W-:Y:S02]  /*56e0*/  CS2R R86, SRZ ;  /* 0x0000000000567805 */ /* 0x000fe4000001ff00 */
[----:B------:R-:W-:Y:S02]  /*56f0*/  CS2R R84, SRZ ;  /* 0x0000000000547805 */ /* 0x000fe4000001ff00 */
[----:B------:R-:W-:Y:S02]  /*5700*/  CS2R R78, SRZ ;  /* 0x00000000004e7805 */ /* 0x000fe4000001ff00 */
[----:B------:R-:W-:Y:S02]  /*5710*/  LEA R140, R140, UR37, 0x1 ;  /* 0x000000258c8c7c11 */ /* 0x000fe4000f8e08ff */
[----:B------:R-:W-:Y:S02]  /*5720*/  CS2R R76, SRZ ;  /* 0x00000000004c7805 */ /* 0x000fe4000001ff00 */
[----:B------:R-:W-:Y:S02]  /*5730*/  CS2R R74, SRZ ;  /* 0x00000000004a7805 */ /* 0x000fe4000001ff00 */
[----:B------:R-:W-:Y:S02]  /*5740*/  CS2R R72, SRZ ;  /* 0x0000000000487805 */ /* 0x000fe4000001ff00 */
[----:B------:R-:W-:Y:S01]  /*5750*/  @P5 SHF.L.U32 R0, R3, 0x1f, RZ ;  /* 0x0000001f03005819 */ /* 0x000fe200000006ff */
[----:B------:R-:W-:Y:S03]  /*5760*/  VIADD R143, R140, 0x200 ;  /* 0x000002008c8f7836 */ /* 0x000fe60000000000 */
[----:B------:R1:W2:Y:S02]  /*5770*/  @P5 SYNCS.PHASECHK.TRANS64.TRYWAIT P0, [R2+URZ+0x90], R0 ;  /* 0x00009000020055a7 */ /* 0x0002a400080011ff */
[----:B-1----:R-:W-:Y:S04]  /*5780*/  SHF.L.U32 R0, R136, 0x1f, RZ ;  /* 0x0000001f88007819 */ /* 0x002fe800000006ff */
[----:B------:R1:W4:Y:S01]  /*5790*/  SYNCS.PHASECHK.TRANS64.TRYWAIT P2, [R23+URZ+0xe0], R0 ;  /* 0x0000e000170075a7 */ /* 0x00032200080411ff */
[----:B--2---:R-:W-:Y:S01]  /*57a0*/  @P5 PLOP3.LUT P3, PT, P0, PT, PT, 0x8, 0x80 ;  /* 0x000000000080581c */ /* 0x004fe2000076e170 */
[----:B------:R-:W-:Y:S01]  /*57b0*/  @!UPT UIADD3 URZ, UPT, UPT, URZ, URZ, URZ ;  /* 0x000000fffffff290 */ /* 0x000fe2000fffe0ff */
[----:B-1----:R-:W-:Y:S11]  /*57c0*/  @!P5 BRA `(.L_x_91) ;  /* 0x0000000000b0d947 */ /* 0x002ff60003800000 */
[----:B------:R-:W-:Y:S01]  /*57d0*/  FSETP.NEU.AND P0, PT, R67, RZ, PT ;  /* 0x000000ff4300720b */ /* 0x000fe20003f0d000 */
[----:B------:R-:W-:Y:S01]  /*57e0*/  BSSY B0, `(.L_x_92) ;  /* 0x0000016000007945 */ /* 0x000fe20003800000 */
[----:B------:R-:W-:Y:S02]  /*57f0*/  ISETP.NE.AND P5, PT, R132, RZ, PT ;  /* 0x000000ff8400720c */ /* 0x000fe40003fa5270 */
[----:B------:R-:W-:Y:S02]  /*5800*/  CS2R R78, SRZ ;  /* 0x00000000004e7805 */ /* 0x000fe4000001ff00 */
[----:B------:R-:W-:Y:S02]  /*5810*/  SEL R4, RZ, 0xffffffff, P0 ;  /* 0xffffffffff047807 */ /* 0x000fe40000000000 */
[----:B------:R-:W-:Y:S02]  /*5820*/  CS2R R76, SRZ ;  /* 0x00000000004c7805 */ /* 0x000fe4000001ff00 */
[----:B------:R-:W-:Y:S04]  /*5830*/  ISETP.NE.U32.AND P0, PT, RZ, UR40, PT ;  /* 0x00000028ff007c0c */ /* 0x000fe8000bf05070 */
[----:B------:R-:W-:Y:S04]  /*5840*/  ISETP.NE.AND.EX P0, PT, RZ, UR41, PT, P0 ;  /* 0x00000029ff007c0c */ /* 0x000fe8000bf05300 */
[----:B------:R-:W-:Y:S02]  /*5850*/  SEL R5, RZ, 0xffffffff, P0 ;  /* 0xffffffffff057807 */ /* 0x000fe40000000000 */
[----:B------:R-:W-:Y:S04]  /*5860*/  LOP3.LUT P0, RZ, R126, 0xff, RZ, 0xc0, !PT ;  /* 0x000000ff7eff7812 */ /* 0x000fe8000780c0ff */
[----:B------:R-:W-:Y:S02]  /*5870*/  @P1 SEL R4, R5, R4, !P0 ;  /* 0x0000000405041207 */ /* 0x000fe40004000000 */
[----:B------:R-:W-:Y:S02]  /*5880*/  PLOP3.LUT P0, PT, PT, PT, PT, 0x8, 0x80 ;  /* 0x000000000080781c */ /* 0x000fe40003f0e170 */
[----:B------:R-:W-:Y:S04]  /*5890*/  LOP3.LUT R4, R4, 0x1, RZ, 0xc0, !PT ;  /* 0x0000000104047812 */ /* 0x000fe800078ec0ff */
[----:B------:R-:W-:Y:S11]  /*58a0*/  ISETP.NE.U32.AND P1, PT, R4, 0x1, PT ;  /* 0x000000010400780c */ /* 0x000ff60003f25070 */
[----:B------:R-:W-:Y:S02]  /*58b0*/  @!UPT UIADD3 URZ, UPT, UPT, URZ, URZ, URZ ;  /* 0x000000fffffff290 */ /* 0x000fe4000fffe0ff */
[----:B------:R-:W-:Y:S01]  /*58c0*/  @P1 VIADD R4, R140, 0x210 ;  /* 0x000002108c041836 */ /* 0x000fe20000000000 */
[----:B------:R-:W-:Y:S11]  /*58d0*/  @P1 PLOP3.LUT P0, PT, P5, PT, PT, 0x80, 0x8 ;  /* 0x000000000008181c */ /* 0x000ff60002f0f070 */
[----:B------:R-:W-:Y:S02]  /*58e0*/  @!UPT UIADD3 URZ, UPT, UPT, URZ, URZ, URZ ;  /* 0x000000fffffff290 */ /* 0x000fe4000fffe0ff */
[----:B------:R-:W-:Y:S01]  /*58f0*/  @P0 VIADD R4, R143, 0xfffffff0 ;  /* 0xfffffff08f040836 */ /* 0x000fe20000000000 */
[----:B------:R-:W-:Y:S05]  /*5900*/  @!P3 BRA `(.L_x_93) ;  /* 0x00000000000cb947 */ /* 0x000fea0003800000 */
[----:B------:R-:W-:Y:S04]  /*5910*/  SHF.L.U32 R3, R3, 0x1f, RZ ;  /* 0x0000001f03037819 */ /* 0x000fe800000006ff */
[----:B------:R-:W1:Y:S02]  /*5920*/  SYNCS.PHASECHK.TRANS64.TRYWAIT P3, [R2+URZ+0x90], R3 ;  /* 0x00009003020075a7 */ /* 0x000e6400080611ff */
[----:B-1----:R-:W-:Y:S05]  /*5930*/  @!P3 BRA `(.L_x_94) ;  /* 0x000000200054b947 */ /* 0x002fea0003800000 */
.L_x_93:
[----:B------:R-:W-:Y:S05]  /*5940*/  BSYNC B0 ;  /* 0x0000000000007941 */ /* 0x000fea0003800000 */
.L_x_92:
[----:B------:R2:W2:Y:S01]  /*5950*/  @P1 LDS.128 R76, [R4] ;  /* 0x00000000044c1984 */ /* 0x0004a20000000c00 */
[----:B------:R-:W-:Y:S02]  /*5960*/  CS2R R18, SRZ ;  /* 0x0000000000127805 */ /* 0x000fe4000001ff00 */
[----:B------:R-:W-:Y:S01]  /*5970*/  CS2R R16, SRZ ;  /* 0x0000000000107805 */ /* 0x000fe2000001ff00 */
[----:B------:R-:W-:Y:S01]  /*5980*/  IMAD.MOV.U32 R111, RZ, RZ, RZ ;  /* 0x000000ffff6f7224 */ /* 0x000fe200078e00ff */
[----:B------:R-:W-:Y:S02]  /*5990*/  CS2R R108, SRZ ;  /* 0x00000000006c7805 */ /* 0x000fe4000001ff00 */
[----:B------:R-:W-:Y:S02]  /*59a0*/  CS2R R74, SRZ ;  /* 0x00000000004a7805 */ /* 0x000fe4000001ff00 */
[----:B------:R-:W-:Y:S02]  /*59b0*/  CS2R R72, SRZ ;  /* 0x0000000000487805 */ /* 0x000fe4000001ff00 */
[----:B------:R-:W-:Y:S02]  /*59c0*/  CS2R R86, SRZ ;  /* 0x0000000000567805 */ /* 0x000fe4000001ff00 */
[----:B------:R-:W-:Y:S02]  /*59d0*/  CS2R R84, SRZ ;  /* 0x0000000000547805 */ /* 0x000fe4000001ff00 */
[----:B------:R-:W-:Y:S02]  /*59e0*/  CS2R R102, SRZ ;  /* 0x0000000000667805 */ /* 0x000fe4000001ff00 */
[----:B------:R-:W-:Y:S01]  /*59f0*/  CS2R R100, SRZ ;  /* 0x0000000000647805 */ /* 0x000fe2000001ff00 */
[C---:B-1----:R-:W-:Y:S01]  /*5a00*/  @P1 VIADD R3, R140.reuse, 0x1210 ;  /* 0x000012108c031836 */ /* 0x042fe20000000000 */
[----:B------:R1:W1:Y:S01]  /*5a10*/  @P1 LDS.128 R72, [R140+0x200] ;  /* 0x000200008c481984 */ /* 0x0002620000000c00 */
[----:B------:R-:W-:Y:S02]  /*5a20*/  @P1 VIADD R2, R140, 0x2210 ;  /* 0x000022108c021836 */ /* 0x000fe40000000000 */
[C---:B------:R-:W-:Y:S01]  /*5a30*/  @P0 VIADD R3, R143.reuse, 0xff0 ;  /* 0x00000ff08f030836 */ /* 0x040fe20000000000 */
[----:B------:R1:W1:Y:S01]  /*5a40*/  @P1 LDS.128 R84, [R140+0x1200] ;  /* 0x001200008c541984 */ /* 0x0002620000000c00 */
[----:B------:R-:W-:Y:S03]  /*5a50*/  @P0 VIADD R2, R143, 0x1ff0 ;  /* 0x00001ff08f020836 */ /* 0x000fe60000000000 */
[----:B------:R1:W1:Y:S04]  /*5a60*/  @P1 LDS.128 R16, [R3] ;  /* 0x0000000003101984 */ /* 0x0002680000000c00 */
[----:B------:R1:W1:Y:S04]  /*5a70*/  @P1 LDS.128 R108, [R2] ;  /* 0x00000000026c1984 */ /* 0x0002680000000c00 */
[----:B------:R1:W1:Y:S02]  /*5a80*/  @P1 LDS.128 R100, [R140+0x2200] ;  /* 0x002200008c641984 */ /* 0x0002640000000c00 */
.L_x_91:
[----:B------:R-:W-:Y:S05]  /*5a90*/  BSYNC B1 ;  /* 0x0000000000017941 */ /* 0x000fea0003800000 */
.L_x_90:
[----:B-1----:R-:W-:Y:S05]  /*5aa0*/  IMAD R2, R66, 0x30, R22 ;  /* 0x0000003042027824 */ /* 0x002fea00078e0216 */
[----:B------:R-:W-:Y:S04]  /*5ab0*/  SHF.R.U32.HI R3, RZ, 0x15, R2 ;  /* 0x00000015ff037819 */ /* 0x000fe80000011602 */
[----:B------:R-:W-:Y:S01]  /*5ac0*/  LOP3.LUT P0, RZ, R3, 0x3, R131, 0x48, !PT ;  /* 0x0000000303ff7812 */ /* 0x000fe20007804883 */
[----:B------:R-:W-:Y:S01]  /*5ad0*/  @!UPT UIADD3 URZ, UPT, UPT, URZ, URZ, URZ ;  /* 0x000000fffffff290 */ /* 0x000fe2000fffe0ff */
[----:B----4-:R-:W-:Y:S11]  /*5ae0*/  @P2 BRA `(.L_x_95) ;  /* 0x0000000000082947 */ /* 0x010ff60003800000 */
[----:B------:R-:W1:Y:S02]  /*5af0*/  SYNCS.PHASECHK.TRANS64.TRYWAIT P1, [R23+URZ+0xe0], R0 ;  /* 0x0000e000170075a7 */ /* 0x000e6400080211ff */
[----:B-1----:R-:W-:Y:S05]  /*5b00*/  @!P1 BRA `(.L_x_96) ;  /* 0x0000001c00f49947 */ /* 0x002fea0003800000 */
.L_x_95:
[----:B------:R-:W-:Y:S05]  /*5b10*/  @!P0 BRA `(.L_x_97) ;  /* 0x0000000000408947 */ /* 0x000fea0003800000 */
[----:B------:R-:W4:Y:S01]  /*5b20*/  LDCU.64 UR8, c[0x4][0x70] ;  /* 0x01000e00ff0877ac */ /* 0x000f220008000a00 */
[----:B------:R-:W-:Y:S01]  /*5b30*/  MOV R15, 0x0 ;  /* 0x00000000000f7802 */ /* 0x000fe20000000f00 */
[----:B------:R-:W-:Y:S02]  /*5b40*/  HFMA2 R12, -RZ, RZ, 0, 5.9604644775390625e-08 ;  /* 0x00000001ff0c7431 */ /* 0x000fe400000001ff */
[----:B------:R-:W-:Y:S02]  /*5b50*/  IMAD.MOV.U32 R8, RZ, RZ, 0x192 ;  /* 0x00000192ff087424 */ /* 0x000fe400078e00ff */
[----:B------:R-:W-:Y:S01]  /*5b60*/  IMAD.MOV.U32 R13, RZ, RZ, RZ ;  /* 0x000000ffff0d7224 */ /* 0x000fe200078e00ff */
[----:B------:R-:W5:Y:S01]  /*5b70*/  LDCU.64 UR6, c[0x4][0x78] ;  /* 0x01000f00ff0677ac */ /* 0x000f620008000a00 */
[----:B------:R-:W1:Y:S01]  /*5b80*/  LDC.64 R14, c[0x4][R15] ;  /* 0x010000000f0e7b82 */ /* 0x000e620000000a00 */
[----:B------:R-:W3:Y:S01]  /*5b90*/  LDCU.64 UR4, c[0x4][0x10] ;  /* 0x01000200ff0477ac */ /* 0x000ee20008000a00 */
[----:B----4-:R-:W-:Y:S01]  /*5ba0*/  MOV R5, UR9 ;  /* 0x0000000900057c02 */ /* 0x010fe20008000f00 */
[----:B--2---:R-:W-:Y:S01]  /*5bb0*/  IMAD.U32 R4, RZ, RZ, UR8 ;  /* 0x00000008ff047e24 */ /* 0x004fe2000f8e00ff */
[----:B-----5:R-:W-:Y:S01]  /*5bc0*/  MOV R7, UR7 ;  /* 0x0000000700077c02 */ /* 0x020fe20008000f00 */
[----:B------:R-:W-:Y:S01]  /*5bd0*/  IMAD.U32 R6, RZ, RZ, UR6 ;  /* 0x00000006ff067e24 */ /* 0x000fe2000f8e00ff */
[----:B---3--:R-:W-:Y:S01]  /*5be0*/  MOV R11, UR5 ;  /* 0x00000005000b7c02 */ /* 0x008fe20008000f00 */
[----:B------:R-:W-:Y:S02]  /*5bf0*/  IMAD.U32 R10, RZ, RZ, UR4 ;  /* 0x00000004ff0a7e24 */ /* 0x000fe4000f8e00ff */
[----:B------:R-:W-:Y:S07]  /*5c00*/  LEPC R20, `(.L_x_97) ;  /* 0x000000001014794e */ /* 0x000fee0000000000 */
[----:B-1----:R-:W-:Y:S05]  /*5c10*/  CALL.ABS.NOINC R14 ;  /* 0x000000000e007343 */ /* 0x002fea0003c00000 */
.L_x_97:
[----:B------:R-:W-:Y:S05]  /*5c20*/  WARPSYNC.ALL ;  /* 0x0000000000007948 */ /* 0x000fea0003800000 */
[C---:B------:R-:W-:Y:S01]  /*5c30*/  R2UR UR4, R2.reuse ;  /* 0x00000000020472ca */ /* 0x040fe200000e0000 */
[----:B-1----:R-:W-:Y:S05]  /*5c40*/  VIADD R0, R2, 0x10 ;  /* 0x0000001002007836 */ /* 0x002fea0000000000 */
[----:B------:R-:W-:Y:S04]  /*5c50*/  SHF.R.U32.HI R0, RZ, 0x15, R0 ;  /* 0x00000015ff007819 */ /* 0x000fe80000011600 */
[----:B------:R-:W-:Y:S03]  /*5c60*/  LOP3.LUT P0, RZ, R0, 0x3, R131, 0x48, !PT ;  /* 0x0000000300ff7812 */ /* 0x000fe60007804883 */
[----:B------:R-:W1:Y:S10]  /*5c70*/  LDTM.x16 R40, tmem[UR4] ;  /* 0x00000004002879ee */ /* 0x000e740008240000 */
[----:B-1----:R-:W-:Y:S05]  /*5c80*/  @!P0 BRA `(.L_x_98) ;  /* 0x0000000000408947 */ /* 0x002fea0003800000 */
[----:B------:R-:W1:Y:S01]  /*5c90*/  LDCU.64 UR8, c[0x4][0x70] ;  /* 0x01000e00ff0877ac */ /* 0x000e620008000a00 */
[----:B------:R-:W-:Y:S01]  /*5ca0*/  MOV R15, 0x0 ;  /* 0x00000000000f7802 */ /* 0x000fe20000000f00 */
[----:B------:R-:W-:Y:S02]  /*5cb0*/  HFMA2 R12, -RZ, RZ, 0, 5.9604644775390625e-08 ;  /* 0x00000001ff0c7431 */ /* 0x000fe400000001ff */
[----:B------:R-:W-:Y:S02]  /*5cc0*/  IMAD.MOV.U32 R8, RZ, RZ, 0x192 ;  /* 0x00000192ff087424 */ /* 0x000fe400078e00ff */
[----:B------:R-:W-:Y:S01]  /*5cd0*/  IMAD.MOV.U32 R13, RZ, RZ, RZ ;  /* 0x000000ffff0d7224 */ /* 0x000fe200078e00ff */
[----:B------:R-:W4:Y:S01]  /*5ce0*/  LDCU.64 UR6, c[0x4][0x78] ;  /* 0x01000f00ff0677ac */ /* 0x000f220008000a00 */
[----:B------:R-:W3:Y:S01]  /*5cf0*/  LDC.64 R14, c[0x4][R15] ;  /* 0x010000000f0e7b82 */ /* 0x000ee20000000a00 */
[----:B------:R-:W5:Y:S01]  /*5d00*/  LDCU.64 UR4, c[0x4][0x10] ;  /* 0x01000200ff0477ac */ /* 0x000f620008000a00 */
[----:B-1----:R-:W-:Y:S01]  /*5d10*/  MOV R5, UR9 ;  /* 0x0000000900057c02 */ /* 0x002fe20008000f00 */
[----:B--2---:R-:W-:Y:S01]  /*5d20*/  IMAD.U32 R4, RZ, RZ, UR8 ;  /* 0x00000008ff047e24 */ /* 0x004fe2000f8e00ff */
[----:B----4-:R-:W-:Y:S01]  /*5d30*/  MOV R7, UR7 ;  /* 0x0000000700077c02 */ /* 0x010fe20008000f00 */
[----:B------:R-:W-:Y:S01]  /*5d40*/  IMAD.U32 R6, RZ, RZ, UR6 ;  /* 0x00000006ff067e24 */ /* 0x000fe2000f8e00ff */
[----:B-----5:R-:W-:Y:S01]  /*5d50*/  MOV R11, UR5 ;  /* 0x00000005000b7c02 */ /* 0x020fe20008000f00 */
[----:B------:R-:W-:Y:S02]  /*5d60*/  IMAD.U32 R10, RZ, RZ, UR4 ;  /* 0x00000004ff0a7e24 */ /* 0x000fe4000f8e00ff */
[----:B------:R-:W-:Y:S07]  /*5d70*/  LEPC R20, `(.L_x_98) ;  /* 0x000000001014794e */ /* 0x000fee0000000000 */
[----:B---3--:R-:W-:Y:S05]  /*5d80*/  CALL.ABS.NOINC R14 ;  /* 0x000000000e007343 */ /* 0x008fea0003c00000 */
.L_x_98:
[----:B------:R-:W-:Y:S05]  /*5d90*/  WARPSYNC.ALL ;  /* 0x0000000000007948 */ /* 0x000fea0003800000 */
[C---:B------:R-:W-:Y:S01]  /*5da0*/  R2UR UR4, R2.reuse ;  /* 0x00000000020472ca */ /* 0x040fe200000e0000 */
[----:B------:R-:W-:Y:S05]  /*5db0*/  VIADD R0, R2, 0x20 ;  /* 0x0000002002007836 */ /* 0x000fea0000000000 */
[----:B------:R-:W-:Y:S04]  /*5dc0*/  SHF.R.U32.HI R0, RZ, 0x15, R0 ;  /* 0x00000015ff007819 */ /* 0x000fe80000011600 */
[----:B------:R-:W-:Y:S03]  /*5dd0*/  LOP3.LUT P0, RZ, R0, 0x3, R131, 0x48, !PT ;  /* 0x0000000300ff7812 */ /* 0x000fe60007804883 */
[----:B------:R-:W1:Y:S10]  /*5de0*/  LDTM.x16 R24, tmem[UR4+0x10] ;  /* 0x00001004001879ee */ /* 0x000e740008240000 */
        /* <DEDUP_REMOVED lines=17> */
.L_x_99:
[----:B------:R-:W-:Y:S01]  /*5f00*/  ISETP.NE.AND P0, PT, R138, RZ, PT ;  /* 0x000000ff8a00720c */ /* 0x000fe20003f05270 */
[----:B------:R-:W-:Y:S05]  /*5f10*/  WARPSYNC.ALL ;  /* 0x0000000000007948 */ /* 0x000fea0003800000 */
[----:B------:R-:W-:Y:S01]  /*5f20*/  R2UR UR4, R2 ;  /* 0x00000000020472ca */ /* 0x000fe200000e0000 */
[--C-:B------:R-:W-:Y:S01]  /*5f30*/  HADD2.F32 R88, -RZ, R17.reuse.H0_H0 ;  /* 0x20000011ff587230 */ /* 0x100fe20000004100 */
[----:B------:R-:W-:Y:S01]  /*5f40*/  R2UR UR5, R23 ;  /* 0x00000000170572ca */ /* 0x000fe200000e0000 */
[----:B------:R-:W-:Y:S01]  /*5f50*/  HADD2.F32 R89, -RZ, R17.H1_H1 ;  /* 0x30000011ff597230 */ /* 0x000fe20000004100 */
[----:B------:R-:W-:Y:S01]  /*5f60*/  ISETP.NE.AND P6, PT, R132, RZ, PT ;  /* 0x000000ff8400720c */ /* 0x000fe20003fc5270 */
[--C-:B------:R-:W-:Y:S01]  /*5f70*/  HADD2.F32 R90, -RZ, R18.reuse.H0_H0 ;  /* 0x20000012ff5a7230 */ /* 0x100fe20000004100 */
[----:B------:R-:W-:Y:S01]  /*5f80*/  IADD3 R144, PT, PT, R140, 0x210, RZ ;  /* 0x000002108c907810 */ /* 0x000fe20007ffe0ff */
[----:B------:R-:W-:Y:S02]  /*5f90*/  HADD2.F32 R91, -RZ, R18.H1_H1 ;  /* 0x30000012ff5b7230 */ /* 0x000fe40000004100 */
[C---:B---3--:R-:W-:Y:S01]  /*5fa0*/  FMUL R0, R65.reuse, R40 ;  /* 0x0000002841007220 */ /* 0x048fe20000400000 */
[--C-:B------:R-:W-:Y:S02]  /*5fb0*/  HADD2.F32 R92, -RZ, R19.reuse.H0_H0 ;  /* 0x20000013ff5c7230 */ /* 0x100fe40000004100 */
[C---:B------:R-:W-:Y:S01]  /*5fc0*/  FMUL R2, R65.reuse, R41 ;  /* 0x0000002941027220 */ /* 0x040fe20000400000 */
[----:B------:R-:W-:Y:S02]  /*5fd0*/  HADD2.F32 R68, -RZ, R72.H0_H0 ;  /* 0x20000048ff447230 */ /* 0x000fe40000004100 */
[C---:B------:R-:W-:Y:S01]  /*5fe0*/  FMUL R3, R65.reuse, R42 ;  /* 0x0000002a41037220 */ /* 0x040fe20000400000 */
[----:B------:R-:W-:Y:S02]  /*5ff0*/  HADD2.F32 R93, -RZ, R19.H1_H1 ;  /* 0x30000013ff5d7230 */ /* 0x000fe40000004100 */
[----:B------:R-:W-:Y:S01]  /*6000*/  FMUL R20, R65, R43 ;  /* 0x0000002b41147220 */ /* 0x000fe20000400000 */
[--C-:B------:R-:W-:Y:S02]  /*6010*/  HADD2.F32 R82, -RZ, R86.reuse.H0_H0 ;  /* 0x20000056ff527230 */ /* 0x100fe40000004100 */
[----:B------:R-:W-:Y:S01]  /*6020*/  FFMA R0, R67, R68, R0 ;  /* 0x0000004443007223 */ /* 0x000fe20000000000 */
[----:B------:R-:W-:Y:S01]  /*6030*/  @P6 IADD3 R144, PT, PT, R143, -0x10, RZ ;  /* 0xfffffff08f906810 */ /* 0x000fe20007ffe0ff */
[----:B------:R-:W-:Y:S01]  /*6040*/  HADD2.F32 R83, -RZ, R86.H1_H1 ;  /* 0x30000056ff537230 */ /* 0x000fe20000004100 */
[----:B------:R-:W-:Y:S01]  /*6050*/  UIADD3 UR5, UPT, UPT, UR5, 0x100, URZ ;  /* 0x0000010005057890 */ /* 0x000fe2000fffe0ff */
[----:B------:R-:W-:Y:S02]  /*6060*/  HADD2.F32 R86, -RZ, R16.H0_H0 ;  /* 0x20000010ff567230 */ /* 0x000fe40000004100 */
[C---:B------:R-:W-:Y:S01]  /*6070*/  FMUL R21, R65.reuse, R44 ;  /* 0x0000002c41157220 */ /* 0x040fe20000400000 */
[----:B------:R-:W-:Y:S01]  /*6080*/  HADD2.F32 R69, -RZ, R72.H1_H1 ;  /* 0x30000048ff457230 */ /* 0x000fe20000004100 */
[----:B------:R-:W-:Y:S01]  /*6090*/  UPRMT UR5, UR38, 0x654, UR5 ;  /* 0x0000065426057896 */ /* 0x000fe20008000005 */
[--C-:B------:R-:W-:Y:S02]  /*60a0*/  HADD2.F32 R70, -RZ, R73.reuse.H0_H0 ;  /* 0x20000049ff467230 */ /* 0x100fe40000004100 */
[----:B------:R-:W-:Y:S01]  /*60b0*/  FMUL R23, R65, R45 ;  /* 0x0000002d41177220 */ /* 0x000fe20000400000 */
[----:B------:R-:W-:Y:S02]  /*60c0*/  HADD2.F32 R71, -RZ, R73.H1_H1 ;  /* 0x30000049ff477230 */ /* 0x000fe40000004100 */
[----:B------:R-:W-:Y:S01]  /*60d0*/  FFMA R2, R67, R69, R2 ;  /* 0x0000004543027223 */ /* 0x000fe20000000002 */
[----:B------:R-:W-:Y:S01]  /*60e0*/  FMUL R40, R65, R46 ;  /* 0x0000002e41287220 */ /* 0x000fe20000400000 */
[----:B------:R-:W-:Y:S01]  /*60f0*/  FFMA R3, R67, R70, R3 ;  /* 0x0000004643037223 */ /* 0x000fe20000000003 */
[----:B------:R-:W-:Y:S01]  /*6100*/  FMUL R41, R65, R47 ;  /* 0x0000002f41297220 */ /* 0x000fe20000400000 */
[----:B------:R-:W-:Y:S01]  /*6110*/  FFMA R20, R67, R71, R20 ;  /* 0x0000004743147223 */ /* 0x000fe20000000014 */
[----:B------:R-:W-:Y:S01]  /*6120*/  F2FP.F16.F32.PACK_AB R68, R2, R0 ;  /* 0x000000000244723e */ /* 0x000fe200000000ff */
[C---:B------:R-:W-:Y:S01]  /*6130*/  FMUL R42, R65.reuse, R48 ;  /* 0x00000030412a7220 */ /* 0x040fe20000400000 */
[C---:B------:R-:W-:Y:S01]  /*6140*/  FMUL R43, R65.reuse, R49 ;  /* 0x00000031412b7220 */ /* 0x040fe20000400000 */
[C---:B------:R-:W-:Y:S01]  /*6150*/  FMUL R44, R65.reuse, R50 ;  /* 0x00000032412c7220 */ /* 0x040fe20000400000 */
[----:B------:R-:W-:Y:S01]  /*6160*/  F2FP.F16.F32.PACK_AB R69, R20, R3 ;  /* 0x000000031445723e */ /* 0x000fe200000000ff */
[C---:B------:R-:W-:Y:S01]  /*6170*/  FMUL R45, R65.reuse, R51 ;  /* 0x00000033412d7220 */ /* 0x040fe20000400000 */
[C---:B------:R-:W-:Y:S01]  /*6180*/  FMUL R46, R65.reuse, R52 ;  /* 0x00000034412e7220 */ /* 0x040fe20000400000 */
[C---:B------:R-:W-:Y:S01]  /*6190*/  FMUL R47, R65.reuse, R53 ;  /* 0x00000035412f7220 */ /* 0x040fe20000400000 */
[C---:B------:R-:W-:Y:S01]  /*61a0*/  FMUL R48, R65.reuse, R54 ;  /* 0x0000003641307220 */ /* 0x040fe20000400000 */
[C---:B------:R-:W-:Y:S01]  /*61b0*/  FMUL R49, R65.reuse, R55 ;  /* 0x0000003741317220 */ /* 0x040fe20000400000 */
[--C-:B--2---:R-:W-:Y:S02]  /*61c0*/  HADD2.F32 R50, -RZ, R76.reuse.H0_H0 ;  /* 0x2000004cff327230 */ /* 0x104fe40000004100 */
[C---:B------:R-:W-:Y:S01]  /*61d0*/  FMUL R24, R65.reuse, R24 ;  /* 0x0000001841187220 */ /* 0x040fe20000400000 */
[----:B------:R-:W-:Y:S02]  /*61e0*/  HADD2.F32 R51, -RZ, R76.H1_H1 ;  /* 0x3000004cff337230 */ /* 0x000fe40000004100 */
[C---:B------:R-:W-:Y:S01]  /*61f0*/  FMUL R25, R65.reuse, R25 ;  /* 0x0000001941197220 */ /* 0x040fe20000400000 */
[--C-:B------:R-:W-:Y:S02]  /*6200*/  HADD2.F32 R52, -RZ, R77.reuse.H0_H0 ;  /* 0x2000004dff347230 */ /* 0x100fe40000004100 */
        /* <DEDUP_REMOVED lines=11> */
[----:B------:R-:W-:Y:S02]  /*62c0*/  HADD2.F32 R72, -RZ, R74.H0_H0 ;  /* 0x2000004aff487230 */ /* 0x000fe40000004100 */
[C---:B------:R-:W-:Y:S01]  /*62d0*/  FMUL R32, R65.reuse, R32 ;  /* 0x0000002041207220 */ /* 0x040fe20000400000 */
[--C-:B------:R-:W-:Y:S02]  /*62e0*/  HADD2.F32 R78, -RZ, R84.reuse.H0_H0 ;  /* 0x20000054ff4e7230 */ /* 0x100fe40000004100 */
[----:B------:R-:W-:Y:S01]  /*62f0*/  FMUL R33, R65, R33 ;  /* 0x0000002141217220 */ /* 0x000fe20000400000 */
[----:B------:R-:W-:Y:S02]  /*6300*/  HADD2.F32 R79, -RZ, R84.H1_H1 ;  /* 0x30000054ff4f7230 */ /* 0x000fe40000004100 */
[----:B------:R-:W-:Y:S01]  /*6310*/  FFMA R21, R67, R72, R21 ;  /* 0x0000004843157223 */ /* 0x000fe20000000015 */
[--C-:B------:R-:W-:Y:S02]  /*6320*/  HADD2.F32 R80, -RZ, R85.reuse.H0_H0 ;  /* 0x20000055ff507230 */ /* 0x100fe40000004100 */
[C---:B------:R-:W-:Y:S01]  /*6330*/  FMUL R34, R65.reuse, R34 ;  /* 0x0000002241227220 */ /* 0x040fe20000400000 */
[----:B------:R-:W-:Y:S02]  /*6340*/  HADD2.F32 R81, -RZ, R85.H1_H1 ;  /* 0x30000055ff517230 */ /* 0x000fe40000004100 */
[C---:B------:R-:W-:Y:S01]  /*6350*/  FMUL R35, R65.reuse, R35 ;  /* 0x0000002341237220 */ /* 0x040fe20000400000 */
[----:B------:R-:W-:Y:S02]  /*6360*/  HADD2.F32 R73, -RZ, R74.H1_H1 ;  /* 0x3000004aff497230 */ /* 0x000fe40000004100 */
        /* <DEDUP_REMOVED lines=8> */
[----:B------:R-:W-:Y:S01]  /*63f0*/  FMUL R39, R65, R39 ;  /* 0x0000002741277220 */ /* 0x000fe20000400000 */
[----:B------:R-:W-:Y:S01]  /*6400*/  HADD2.F32 R75, -RZ, R75.H1_H1 ;  /* 0x3000004bff4b7230 */ /* 0x000fe20000004100 */
[----:B------:R-:W1:Y:S01]  /*6410*/  LDTM.x16 R4, tmem[UR4+0x20] ;  /* 0x00002004000479ee */ /* 0x000e620008240000 */
[----:B------:R-:W-:Y:S01]  /*6420*/  FFMA R40, R67, R74, R40 ;  /* 0x0000004a43287223 */ /* 0x000fe20000000028 */
[----:B------:R-:W-:Y:S01]  /*6430*/  F2FP.F16.F32.PACK_AB R70, R23, R21 ;  /* 0x000000151746723e */ /* 0x000fe200000000ff */
[----:B------:R-:W-:Y:S01]  /*6440*/  NOP ;  /* 0x0000000000007918 */ /* 0x000fe20000000000 */
[C---:B------:R-:W-:Y:S01]  /*6450*/  FFMA R41, R67.reuse, R75, R41 ;  /* 0x0000004b43297223 */ /* 0x040fe20000000029 */
[C---:B------:R-:W-:Y:S01]  /*6460*/  FFMA R42, R67.reuse, R50, R42 ;  /* 0x00000032432a7223 */ /* 0x040fe2000000002a */
[C---:B------:R-:W-:Y:S01]  /*6470*/  FFMA R43, R67.reuse, R51, R43 ;  /* 0x00000033432b7223 */ /* 0x040fe2000000002b */
[C---:B------:R-:W-:Y:S01]  /*6480*/  FFMA R44, R67.reuse, R52, R44 ;  /* 0x00000034432c7223 */ /* 0x040fe2000000002c */
[----:B------:R-:W-:Y:S01]  /*6490*/  FFMA R45, R67, R53, R45 ;  /* 0x00000035432d7223 */ /* 0x000fe2000000002d */
[----:B------:R-:W-:Y:S01]  /*64a0*/  F2FP.F16.F32.PACK_AB R71, R41, R40 ;  /* 0x000000282947723e */ /* 0x000fe200000000ff */
[C---:B------:R-:W-:Y:S01]  /*64b0*/  FFMA R46, R67.reuse, R54, R46 ;  /* 0x00000036432e7223 */ /* 0x040fe2000000002e */
[C---:B------:R-:W-:Y:S01]  /*64c0*/  FFMA R47, R67.reuse, R55, R47 ;  /* 0x00000037432f7223 */ /* 0x040fe2000000002f */
[C---:B------:R-:W-:Y:S01]  /*64d0*/  FFMA R48, R67.reuse, R76, R48 ;  /* 0x0000004c43307223 */ /* 0x040fe20000000030 */
[C---:B------:R-:W-:Y:S01]  /*64e0*/  FFMA R49, R67.reuse, R77, R49 ;  /* 0x0000004d43317223 */ /* 0x040fe20000000031 */
[C---:B------:R-:W-:Y:S01]  /*64f0*/  FFMA R24, R67.reuse, R78, R24 ;  /* 0x0000004e43187223 */ /* 0x040fe20000000018 */
[----:B-1----:R-:W-:Y:S01]  /*6500*/  SYNCS.ARRIVE.TRANS64.RED.A1T0 RZ, [UR5], RZ ;  /* 0x000000ffffff79a7 */ /* 0x002fe20008100405 */
[----:B------:R1:W-:Y:S01]  /*6510*/  STS.128 [R140+0x200], R68 ;  /* 0x000200448c007388 */ /* 0x0003e20000000c00 */
[C---:B------:R-:W-:Y:S01]  /*6520*/  FFMA R25, R67.reuse, R79, R25 ;  /* 0x0000004f43197223 */ /* 0x040fe20000000019 */
[----:B------:R-:W-:Y:S01]  /*6530*/  FFMA R26, R67, R80, R26 ;  /* 0x00000050431a7223 */ /* 0x000fe2000000001a */
[----:B------:R-:W-:Y:S01]  /*6540*/  F2FP.F16.F32.PACK_AB R40, R43, R42 ;  /* 0x0000002a2b28723e */ /* 0x000fe200000000ff */
[----:B------:R-:W-:Y:S01]  /*6550*/  FFMA R27, R67, R81, R27 ;  /* 0x00000051431b7223 */ /* 0x000fe2000000001b */
[----:B------:R-:W-:Y:S01]  /*6560*/  F2FP.F16.F32.PACK_AB R41, R45, R44 ;  /* 0x0000002c2d29723e */ /* 0x000fe200000000ff */
[----:B------:R-:W-:Y:S01]  /*6570*/  FFMA R28, R67, R82, R28 ;  /* 0x00000052431c7223 */ /* 0x000fe2000000001c */
[----:B------:R-:W-:Y:S01]  /*6580*/  F2FP.F16.F32.PACK_AB R42, R47, R46 ;  /* 0x0000002e2f2a723e */ /* 0x000fe200000000ff */
[----:B------:R-:W-:Y:S01]  /*6590*/  FFMA R29, R67, R83, R29 ;  /* 0x00000053431d7223 */ /* 0x000fe2000000001d */
[----:B------:R-:W-:Y:S01]  /*65a0*/  F2FP.F16.F32.PACK_AB R43, R49, R48 ;  /* 0x00000030312b723e */ /* 0x000fe200000000ff */
[C---:B------:R-:W-:Y:S01]  /*65b0*/  FFMA R30, R67.reuse, R84, R30 ;  /* 0x00000054431e7223 */ /* 0x040fe2000000001e */
[C---:B------:R-:W-:Y:S01]  /*65c0*/  FFMA R31, R67.reuse, R85, R31 ;  /* 0x00000055431f7223 */ /* 0x040fe2000000001f */
[----:B------:R-:W-:Y:S01]  /*65d0*/  FFMA R32, R67, R86, R32 ;  /* 0x0000005643207223 */ /* 0x000fe20000000020 */
[----:B------:R-:W-:Y:S01]  /*65e0*/  F2FP.F16.F32.PACK_AB R24, R25, R24 ;  /* 0x000000181918723e */ /* 0x000fe200000000ff */
[----:B------:R1:W-:Y:S01]  /*65f0*/  STS.128 [R144], R40 ;  /* 0x0000002890007388 */ /* 0x0003e20000000c00 */
[C---:B------:R-:W-:Y:S01]  /*6600*/  FFMA R33, R67.reuse, R87, R33 ;  /* 0x0000005743217223 */ /* 0x040fe20000000021 */
[----:B------:R-:W-:Y:S01]  /*6610*/  FFMA R34, R67, R88, R34 ;  /* 0x0000005843227223 */ /* 0x000fe20000000022 */
[----:B------:R-:W-:Y:S01]  /*6620*/  F2FP.F16.F32.PACK_AB R25, R27, R26 ;  /* 0x0000001a1b19723e */ /* 0x000fe200000000ff */
[----:B------:R-:W-:Y:S01]  /*6630*/  FFMA R35, R67, R89, R35 ;  /* 0x0000005943237223 */ /* 0x000fe20000000023 */
[--C-:B------:R-:W-:Y:S01]  /*6640*/  HADD2.F32 R94, -RZ, R100.reuse.H0_H0 ;  /* 0x20000064ff5e7230 */ /* 0x100fe20000004100 */
[----:B------:R-:W-:Y:S01]  /*6650*/  F2FP.F16.F32.PACK_AB R26, R29, R28 ;  /* 0x0000001c1d1a723e */ /* 0x000fe200000000ff */
[----:B------:R-:W-:Y:S01]  /*6660*/  FFMA R36, R67, R90, R36 ;  /* 0x0000005a43247223 */ /* 0x000fe20000000024 */
[----:B------:R-:W-:Y:S01]  /*6670*/  F2FP.F16.F32.PACK_AB R27, R31, R30 ;  /* 0x0000001e1f1b723e */ /* 0x000fe200000000ff */
[----:B------:R-:W-:Y:S02]  /*6680*/  HADD2.F32 R95, -RZ, R100.H1_H1 ;  /* 0x30000064ff5f7230 */ /* 0x000fe40000004100 */
[----:B------:R-:W-:Y:S01]  /*6690*/  FMUL R4, R65, R4 ;  /* 0x0000000441047220 */ /* 0x000fe20000400000 */
[----:B------:R-:W-:Y:S01]  /*66a0*/  FFMA R37, R67, R91, R37 ;  /* 0x0000005b43257223 */ /* 0x000fe20000000025 */
[--C-:B------:R-:W-:Y:S01]  /*66b0*/  HADD2.F32 R96, -RZ, R101.reuse.H0_H0 ;  /* 0x20000065ff607230 */ /* 0x100fe20000004100 */
[----:B------:R1:W-:Y:S01]  /*66c0*/  STS.128 [R140+0x1200], R24 ;  /* 0x001200188c007388 */ /* 0x0003e20000000c00 */
[----:B------:R-:W-:Y:S01]  /*66d0*/  FMUL R5, R65, R5 ;  /* 0x0000000541057220 */ /* 0x000fe20000400000 */
[----:B------:R-:W-:Y:S01]  /*66e0*/  FFMA R38, R67, R92, R38 ;  /* 0x0000005c43267223 */ /* 0x000fe20000000026 */
[----:B------:R-:W-:Y:S02]  /*66f0*/  HADD2.F32 R97, -RZ, R101.H1_H1 ;  /* 0x30000065ff617230 */ /* 0x000fe40000004100 */
[----:B------:R-:W-:Y:S01]  /*6700*/  FMUL R6, R65, R6 ;  /* 0x0000000641067220 */ /* 0x000fe20000400000 */
[----:B------:R-:W-:Y:S01]  /*6710*/  FFMA R39, R67, R93, R39 ;  /* 0x0000005d43277223 */ /* 0x000fe20000000027 */
[--C-:B------:R-:W-:Y:S02]  /*6720*/  HADD2.F32 R98, -RZ, R102.reuse.H0_H0 ;  /* 0x20000066ff627230 */ /* 0x100fe40000004100 */
[----:B------:R-:W-:Y:S01]  /*6730*/  FMUL R7, R65, R7 ;  /* 0x0000000741077220 */ /* 0x000fe20000400000 */
[----:B------:R-:W-:Y:S01]  /*6740*/  FFMA R4, R67, R94, R4 ;  /* 0x0000005e43047223 */ /* 0x000fe20000000004 */
[----:B------:R-:W-:Y:S02]  /*6750*/  HADD2.F32 R99, -RZ, R102.H1_H1 ;  /* 0x30000066ff637230 */ /* 0x000fe40000004100 */
[----:B------:R-:W-:Y:S01]  /*6760*/  FMUL R8, R65, R8 ;  /* 0x0000000841087220 */ /* 0x000fe20000400000 */
[--C-:B------:R-:W-:Y:S02]  /*6770*/  HADD2.F32 R100, -RZ, R103.reuse.H0_H0 ;  /* 0x20000067ff647230 */ /* 0x100fe40000004100 */
[----:B------:R-:W-:Y:S01]  /*6780*/  FFMA R5, R67, R95, R5 ;  /* 0x0000005f43057223 */ /* 0x000fe20000000005 */
[----:B------:R-:W-:Y:S02]  /*6790*/  HADD2.F32 R101, -RZ, R103.H1_H1 ;  /* 0x30000067ff657230 */ /* 0x000fe40000004100 */
[----:B------:R-:W-:Y:S01]  /*67a0*/  FMUL R9, R65, R9 ;  /* 0x0000000941097220 */ /* 0x000fe20000400000 */
[--C-:B------:R-:W-:Y:S01]  /*67b0*/  HADD2.F32 R102, -RZ, R108.reuse.H0_H0 ;  /* 0x2000006cff667230 */ /* 0x100fe20000004100 */
[----:B------:R-:W-:Y:S01]  /*67c0*/  F2FP.F16.F32.PACK_AB R32, R33, R32 ;  /* 0x000000202120723e */ /* 0x000fe200000000ff */
[----:B------:R-:W-:Y:S02]  /*67d0*/  HADD2.F32 R103, -RZ, R108.H1_H1 ;  /* 0x3000006cff677230 */ /* 0x000fe40000004100 */
[----:B------:R-:W-:Y:S01]  /*67e0*/  FFMA R6, R67, R96, R6 ;  /* 0x0000006043067223 */ /* 0x000fe20000000006 */
[--C-:B------:R-:W-:Y:S02]  /*67f0*/  HADD2.F32 R104, -RZ, R109.reuse.H0_H0 ;  /* 0x2000006dff687230 */ /* 0x100fe40000004100 */
[----:B------:R-:W-:Y:S01]  /*6800*/  FMUL R10, R65, R10 ;  /* 0x0000000a410a7220 */ /* 0x000fe20000400000 */
[----:B------:R-:W-:Y:S01]  /*6810*/  HADD2.F32 R105, -RZ, R109.H1_H1 ;  /* 0x3000006dff697230 */ /* 0x000fe20000004100 */
[----:B------:R-:W-:Y:S01]  /*6820*/  F2FP.F16.F32.PACK_AB R33, R35, R34 ;  /* 0x000000222321723e */ /* 0x000fe200000000ff */
[--C-:B------:R-:W-:Y:S02]  /*6830*/  HADD2.F32 R108, -RZ, R111.reuse.H0_H0 ;  /* 0x2000006fff6c7230 */ /* 0x100fe40000004100 */
[----:B------:R-:W-:Y:S01]  /*6840*/  FFMA R7, R67, R97, R7 ;  /* 0x0000006143077223 */ /* 0x000fe20000000007 */
[----:B------:R-:W-:Y:S01]  /*6850*/  HADD2.F32 R109, -RZ, R111.H1_H1 ;  /* 0x3000006fff6d7230 */ /* 0x000fe20000004100 */
[C---:B------:R-:W-:Y:S01]  /*6860*/  IADD3 R111, PT, PT, R140.reuse, 0x1210, RZ ;  /* 0x000012108c6f7810 */ /* 0x040fe20007ffe0ff */
[----:B------:R-:W-:Y:S01]  /*6870*/  FMUL R11, R65, R11 ;  /* 0x0000000b410b7220 */ /* 0x000fe20000400000 */
[----:B------:R-:W-:Y:S01]  /*6880*/  @P6 IADD3 R111, PT, PT, R143, 0xff0, RZ ;  /* 0x00000ff08f6f6810 */ /* 0x000fe20007ffe0ff */
[----:B------:R-:W-:Y:S01]  /*6890*/  FFMA R8, R67, R98, R8 ;  /* 0x0000006243087223 */ /* 0x000fe20000000008 */
[----:B------:R-:W-:Y:S01]  /*68a0*/  F2FP.F16.F32.PACK_AB R34, R37, R36 ;  /* 0x000000242522723e */ /* 0x000fe200000000ff */
[----:B------:R-:W-:Y:S01]  /*68b0*/  FMUL R12, R65, R12 ;  /* 0x0000000c410c7220 */ /* 0x000fe20000400000 */
[----:B------:R-:W-:Y:S01]  /*68c0*/  F2FP.F16.F32.PACK_AB R35, R39, R38 ;  /* 0x000000262723723e */ /* 0x000fe200000000ff */
[----:B------:R-:W-:Y:S01]  /*68d0*/  FFMA R9, R67, R99, R9 ;  /* 0x0000006343097223 */ /* 0x000fe20000000009 */
[----:B------:R-:W-:Y:S01]  /*68e0*/  FMUL R13, R65, R13 ;  /* 0x0000000d410d7220 */ /* 0x000fe20000400000 */
[----:B------:R-:W-:Y:S01]  /*68f0*/  FFMA R10, R67, R100, R10 ;  /* 0x00000064430a7223 */ /* 0x000fe2000000000a */
[----:B------:R-:W-:Y:S01]  /*6900*/  FMUL R14, R65, R14 ;  /* 0x0000000e410e7220 */ /* 0x000fe20000400000 */
[----:B------:R1:W-:Y:S01]  /*6910*/  STS.128 [R111], R32 ;  /* 0x000000206f007388 */ /* 0x0003e20000000c00 */
[----:B------:R-:W-:Y:S01]  /*6920*/  FFMA R11, R67, R101, R11 ;  /* 0x00000065430b7223 */ /* 0x000fe2000000000b */
[--C-:B------:R-:W-:Y:S02]  /*6930*/  HADD2.F32 R106, -RZ, R110.reuse.H0_H0 ;  /* 0x2000006eff6a7230 */ /* 0x100fe40000004100 */
[----:B------:R-:W-:Y:S01]  /*6940*/  FMUL R15, R65, R15 ;  /* 0x0000000f410f7220 */ /* 0x000fe20000400000 */
[----:B------:R-:W-:Y:S01]  /*6950*/  FFMA R12, R67, R102, R12 ;  /* 0x00000066430c7223 */ /* 0x000fe2000000000c */
[----:B------:R-:W-:Y:S02]  /*6960*/  HADD2.F32 R107, -RZ, R110.H1_H1 ;  /* 0x3000006eff6b7230 */ /* 0x000fe40000004100 */
[----:B------:R-:W-:Y:S01]  /*6970*/  FMUL R16, R65, R16 ;  /* 0x0000001041107220 */ /* 0x000fe20000400000 */
[----:B------:R-:W-:Y:S01]  /*6980*/  FFMA R13, R67, R103, R13 ;  /* 0x00000067430d7223 */ /* 0x000fe2000000000d */
[----:B------:R-:W-:Y:S01]  /*6990*/  FMUL R17, R65, R17 ;  /* 0x0000001141117220 */ /* 0x000fe20000400000 */
[----:B------:R-:W-:Y:S01]  /*69a0*/  F2FP.F16.F32.PACK_AB R4, R5, R4 ;  /* 0x000000040504723e */ /* 0x000fe200000000ff */
[----:B------:R-:W-:Y:S01]  /*69b0*/  FFMA R14, R67, R104, R14 ;  /* 0x00000068430e7223 */ /* 0x000fe2000000000e */
[----:B------:R-:W-:Y:S01]  /*69c0*/  FMUL R18, R65, R18 ;  /* 0x0000001241127220 */ /* 0x000fe20000400000 */
[----:B------:R-:W-:Y:S01]  /*69d0*/  F2FP.F16.F32.PACK_AB R5, R7, R6 ;  /* 0x000000060705723e */ /* 0x000fe200000000ff */
[----:B------:R-:W-:Y:S01]  /*69e0*/  FFMA R15, R67, R105, R15 ;  /* 0x00000069430f7223 */ /* 0x000fe2000000000f */
[----:B------:R-:W-:Y:S01]  /*69f0*/  FMUL R19, R65, R19 ;  /* 0x0000001341137220 */ /* 0x000fe20000400000 */
[----:B------:R-:W-:Y:S01]  /*6a00*/  F2FP.F16.F32.PACK_AB R6, R9, R8 ;  /* 0x000000080906723e */ /* 0x000fe200000000ff */
[----:B------:R-:W-:Y:S01]  /*6a10*/  FFMA R16, R67, R106, R16 ;  /* 0x0000006a43107223 */ /* 0x000fe20000000010 */
[----:B------:R-:W-:Y:S01]  /*6a20*/  F2FP.F16.F32.PACK_AB R7, R11, R10 ;  /* 0x0000000a0b07723e */ /* 0x000fe200000000ff */
[C---:B------:R-:W-:Y:S01]  /*6a30*/  FFMA R17, R67.reuse, R107, R17 ;  /* 0x0000006b43117223 */ /* 0x040fe20000000011 */
[C---:B------:R-:W-:Y:S01]  /*6a40*/  FFMA R18, R67.reuse, R108, R18 ;  /* 0x0000006c43127223 */ /* 0x040fe20000000012 */
[----:B------:R-:W-:Y:S01]  /*6a50*/  FFMA R19, R67, R109, R19 ;  /* 0x0000006d43137223 */ /* 0x000fe20000000013 */
[----:B------:R-:W-:Y:S01]  /*6a60*/  F2FP.F16.F32.PACK_AB R12, R13, R12 ;  /* 0x0000000c0d0c723e */ /* 0x000fe200000000ff */
[----:B------:R1:W-:Y:S01]  /*6a70*/  STS.128 [R140+0x2200], R4 ;  /* 0x002200048c007388 */ /* 0x0003e20000000c00 */
[----:B------:R-:W-:Y:S01]  /*6a80*/  F2FP.F16.F32.PACK_AB R13, R15, R14 ;  /* 0x0000000e0f0d723e */ /* 0x000fe200000000ff */
[----:B------:R-:W-:Y:S01]  /*6a90*/  UIADD3 UR5, UPT, UPT, UR39, 0x1, URZ ;  /* 0x0000000127057890 */ /* 0x000fe2000fffe0ff */
[----:B------:R-:W-:Y:S01]  /*6aa0*/  IADD3 R110, PT, PT, R140, 0x2210, RZ ;  /* 0x000022108c6e7810 */ /* 0x000fe20007ffe0ff */
[----:B------:R-:W-:Y:S01]  /*6ab0*/  BSSY.RECONVERGENT B0, `(.L_x_100) ;  /* 0x0000022000007945 */ /* 0x000fe20003800200 */
[----:B------:R-:W-:Y:S02]  /*6ac0*/  @P6 IADD3 R110, PT, PT, R143, 0x1ff0, RZ ;  /* 0x00001ff08f6e6810 */ /* 0x000fe40007ffe0ff */
[----:B------:R-:W-:Y:S02]  /*6ad0*/  F2FP.F16.F32.PACK_AB R14, R17, R16 ;  /* 0x00000010110e723e */ /* 0x000fe400000000ff */
[----:B------:R-:W-:Y:S05]  /*6ae0*/  F2FP.F16.F32.PACK_AB R15, R19, R18 ;  /* 0x00000012130f723e */ /* 0x000fea00000000ff */
[----:B------:R1:W-:Y:S01]  /*6af0*/  STS.128 [R110], R12 ;  /* 0x0000000c6e007388 */ /* 0x0003e20000000c00 */
[----:B------:R-:W-:Y:S01]  /*6b00*/  @!PT LDS RZ, [RZ] ;  /* 0x00000000fffff984 */ /* 0x000fe20000000800 */
[----:B------:R-:W-:Y:S01]  /*6b10*/  @!PT LDS RZ, [RZ] ;  /* 0x00000000fffff984 */ /* 0x000fe20000000800 */
[----:B------:R-:W-:Y:S01]  /*6b20*/  @!PT LDS RZ, [RZ] ;  /* 0x00000000fffff984 */ /* 0x000fe20000000800 */
[----:B------:R-:W-:Y:S01]  /*6b30*/  @!PT LDS RZ, [RZ] ;  /* 0x00000000fffff984 */ /* 0x000fe20000000800 */
[----:B------:R2:W-:Y:S07]  /*6b40*/  MEMBAR.ALL.CTA ;  /* 0x0000000000007992 */ /* 0x0005ee0000008000 */
[----:B--2---:R-:W2:Y:S02]  /*6b50*/  FENCE.VIEW.ASYNC.S ;  /* 0x00000000000073c6 */ /* 0x004ea40000000000 */
[----:B--2---:R-:W-:Y:S06]  /*6b60*/  BAR.SYNC.DEFER_BLOCKING 0x1, 0x80 ;  /* 0x0042000000007b1d */ /* 0x004fec0000010000 */
[----:B------:R-:W-:Y:S05]  /*6b70*/  @P0 BRA `(.L_x_101) ;  /* 0x0000000000540947 */ /* 0x000fea0003800000 */
[----:B------:R-:W-:Y:S01]  /*6b80*/  R2UR UR9, R124 ;  /* 0x000000007c0972ca */ /* 0x000fe200000e0000 */
[----:B------:R-:W-:Y:S01]  /*6b90*/  UIADD3 UR6, UP0, UPT, UR48, 0x680, URZ ;  /* 0x0000068030067890 */ /* 0x000fe2000ff1e0ff */
[----:B------:R-:W-:Y:S01]  /*6ba0*/  R2UR UR10, R125 ;  /* 0x000000007d0a72ca */ /* 0x000fe200000e0000 */
[----:B------:R-:W-:Y:S02]  /*6bb0*/  UIMAD UR4, UR39, 0x3000, UR37 ;  /* 0x00003000270478a4 */ /* 0x000fe4000f8e0225 */
[----:B------:R-:W-:Y:S02]  /*6bc0*/  UIADD3.X UR7, UPT, UPT, URZ, UR49, URZ, UP0, !UPT ;  /* 0x00000031ff077290 */ /* 0x000fe400087fe4ff */
[----:B------:R-:W-:Y:S01]  /*6bd0*/  UIADD3 UR8, UPT, UPT, UR4, 0x200, URZ ;  /* 0x0000020004087890 */ /* 0x000fe2000fffe0ff */
[----:B------:R-:W-:Y:S01]  /*6be0*/  UMOV UR11, UR36 ;  /* 0x00000024000b7c82 */ /* 0x000fe20008000000 */
[----:B------:R-:W-:Y:S01]  /*6bf0*/  UIADD3 UR12, UPT, UPT, UR4, 0x1200, URZ ;  /* 0x00001200040c7890 */ /* 0x000fe2000fffe0ff */
[----:B------:R-:W-:Y:S03]  /*6c00*/  UMOV UR15, UR36 ;  /* 0x00000024000f7c82 */ /* 0x000fe60008000000 */
[----:B------:R-:W-:Y:S02]  /*6c10*/  UIMAD UR9, UR9, 0x30, URZ ;  /* 0x00000030090978a4 */ /* 0x000fe4000f8e02ff */
[----:B------:R-:W-:Y:S02]  /*6c20*/  USHF.L.U32 UR10, UR10, 0x7, URZ ;  /* 0x000000070a0a7899 */ /* 0x000fe400080006ff */
[----:B------:R-:W-:Y:S02]  /*6c30*/  UIADD3 UR13, UPT, UPT, UR9, 0x10, URZ ;  /* 0x00000010090d7890 */ /* 0x000fe4000fffe0ff */
[----:B------:R-:W-:Y:S02]  /*6c40*/  UIADD3 UR16, UPT, UPT, UR4, 0x2200, URZ ;  /* 0x0000220004107890 */ /* 0x000fe4000fffe0ff */
[----:B------:R-:W-:Y:S01]  /*6c50*/  UIADD3 UR17, UPT, UPT, UR9, 0x20, URZ ;  /* 0x0000002009117890 */ /* 0x000fe2000fffe0ff */
[----:B------:R-:W-:Y:S02]  /*6c60*/  UMOV UR14, UR10 ;  /* 0x0000000a000e7c82 */ /* 0x000fe40008000000 */
[----:B------:R2:W-:Y:S01]  /*6c70*/  UTMASTG.3D [UR8], [UR6] ;  /* 0x00000008060073b5 */ /* 0x0005e20008010000 */
[----:B------:R-:W-:Y:S01]  /*6c80*/  UMOV UR19, UR36 ;  /* 0x0000002400137c82 */ /* 0x000fe20008000000 */
[----:B------:R-:W-:Y:S01]  /*6c90*/  UMOV UR18, UR10 ;  /* 0x0000000a00127c82 */ /* 0x000fe20008000000 */
[----:B------:R2:W-:Y:S03]  /*6ca0*/  UTMASTG.3D [UR12], [UR6] ;  /* 0x0000000c060073b5 */ /* 0x0005e60008010000 */
[----:B------:R2:W-:Y:S02]  /*6cb0*/  UTMASTG.3D [UR16], [UR6] ;  /* 0x00000010060073b5 */ /* 0x0005e40008010000 */
[----:B--2---:R0:W-:Y:S02]  /*6cc0*/  UTMACMDFLUSH ;  /* 0x00000000000079b7 */ /* 0x0041e40000000000 */
.L_x_101:
[----:B------:R-:W-:Y:S05]  /*6cd0*/  BSYNC.RECONVERGENT B0 ;  /* 0x0000000000007941 */ /* 0x000fea0003800200 */
.L_x_100:
[----:B------:R-:W-:Y:S04]  /*6ce0*/  BSSY.RECONVERGENT B0, `(.L_x_102) ;  /* 0x0000003000007945 */ /* 0x000fe80003800200 */
[----:B------:R-:W-:Y:S05]  /*6cf0*/  @P0 BRA `(.L_x_103) ;  /* 0x0000000000040947 */ /* 0x000fea0003800000 */
[----:B------:R-:W-:Y:S04]  /*6d00*/  DEPBAR.LE SB0, 0x0 ;  /* 0x000080000000791a */ /* 0x000fe80000000000 */
.L_x_103:
[----:B------:R-:W-:Y:S05]  /*6d10*/  BSYNC.RECONVERGENT B0 ;  /* 0x0000000000007941 */ /* 0x000fea0003800200 */
.L_x_102:
[----:B------:R-:W-:Y:S01]  /*6d20*/  BAR.SYNC.DEFER_BLOCKING 0x1, 0x80 ;  /* 0x0042000000007b1d */ /* 0x000fe20000010000 */
[----:B------:R-:W-:Y:S01]  /*6d30*/  UIADD3 UR45, UPT, UPT, UR45, 0x1, URZ ;  /* 0x000000012d2d7890 */ /* 0x000fe2000fffe0ff */
[----:B------:R-:W-:Y:S03]  /*6d40*/  IADD3 R66, PT, PT, R66, 0x1, RZ ;  /* 0x0000000142427810 */ /* 0x000fe60007ffe0ff */
[----:B------:R-:W-:Y:S09]  /*6d50*/  UISETP.NE.AND UP0, UPT, UR45, URZ, UPT ;  /* 0x000000ff2d00728c */ /* 0x000ff2000bf05270 */
[----:B------:R-:W-:Y:S05]  /*6d60*/  BRA.U !UP0, `(.L_x_104) ;  /* 0x0000000108287547 */ /* 0x000fea000b800000 */
[----:B------:R-:W-:Y:S01]  /*6d70*/  ISETP.NE.AND P0, PT, R142, RZ, PT ;  /* 0x000000ff8e00720c */ /* 0x000fe20003f05270 */
[----:B------:R-:W-:Y:S11]  /*6d80*/  IMAD.U32 R0, RZ, RZ, UR38 ;  /* 0x00000026ff007e24 */ /* 0x000ff6000f8e00ff */
[----:B------:R-:W-:Y:S01]  /*6d90*/  @!UPT UIADD3 URZ, UPT, UPT, URZ, URZ, URZ ;  /* 0x000000fffffff290 */ /* 0x000fe2000fffe0ff */
[C---:B------:R-:W-:Y:S01]  /*6da0*/  @P0 LEA R2, R134.reuse, UR37, 0x3 ;  /* 0x0000002586020c11 */ /* 0x040fe2000f8e18ff */
[----:B------:R-:W-:Y:S04]  /*6db0*/  VIADD R134, R134, 0x1 ;  /* 0x0000000186867836 */ /* 0x000fe80000000000 */
[----:B------:R-:W-:Y:S05]  /*6dc0*/  @P0 VIADD R2, R2, 0xa0 ;  /* 0x000000a002020836 */ /* 0x000fea0000000000 */
[----:B------:R-:W-:Y:S04]  /*6dd0*/  @P0 PRMT R0, R0, 0x654, R2 ;  /* 0x0000065400000816 */ /* 0x000fe80000000002 */
[----:B------:R2:W-:Y:S01]  /*6de0*/  @P0 SYNCS.ARRIVE.TRANS64.RED.A1T0 RZ, [R0+URZ], RZ ;  /* 0x000000ff00ff09a7 */ /* 0x0005e200081004ff */
[C---:B------:R-:W-:Y:S04]  /*6df0*/  ISETP.NE.AND P0, PT, R134.reuse, 0x2, PT ;  /* 0x000000028600780c */ /* 0x040fe80003f05270 */
[----:B------:R-:W-:Y:S09]  /*6e00*/  SEL R134, R134, RZ, P0 ;  /* 0x000000ff86867207 */ /* 0x000ff20000000000 */
.L_x_104:
[----:B------:R-:W-:Y:S01]  /*6e10*/  ISETP.NE.AND P2, PT, R139, RZ, PT ;  /* 0x000000ff8b00720c */ /* 0x000fe20003f45270 */
[----:B------:R-:W-:Y:S01]  /*6e20*/  UISETP.NE.AND UP0, UPT, UR5, 0x2, UPT ;  /* 0x000000020500788c */ /* 0x000fe2000bf05270 */
[----:B------:R-:W-:Y:S01]  /*6e30*/  ISETP.NE.AND P0, PT, R141, 0x2, PT ;  /* 0x000000028d00780c */ /* 0x000fe20003f05270 */
[----:B------:R-:W-:Y:S01]  /*6e40*/  IMAD.IADD R124, R63, 0x1, R122 ;  /* 0x000000013f7c7824 */ /* 0x000fe200078e027a */
[----:B------:R-:W-:Y:S01]  /*6e50*/  ISETP.NE.AND P1, PT, R66, 0x4, PT ;  /* 0x000000044200780c */ /* 0x000fe20003f25270 */
[----:B------:R-:W-:Y:S01]  /*6e60*/  USEL UR4, URZ, 0x1, UP0 ;  /* 0x00000001ff047887 */ /* 0x000fe20008000000 */
[----:B------:R-:W-:Y:S01]  /*6e70*/  SEL R2, RZ, 0x1, P0 ;  /* 0x00000001ff027807 */ /* 0x000fe20000000000 */
[----:B------:R-:W-:Y:S01]  /*6e80*/  USEL UR39, UR5, URZ, UP0 ;  /* 0x000000ff05277287 */ /* 0x000fe20008000000 */
[----:B--2---:R-:W-:Y:S01]  /*6e90*/  SEL R0, RZ, 0x1, P1 ;  /* 0x00000001ff007807 */ /* 0x004fe20000800000 */
[----:B------:R-:W-:Y:S01]  /*6ea0*/  IMAD.IADD R125, R64, 0x1, R123 ;  /* 0x00000001407d7824 */ /* 0x000fe200078e027b */
[----:B------:R-:W-:Y:S02]  /*6eb0*/  LOP3.LUT R135, R135, R2, RZ, 0x3c, !PT ;  /* 0x0000000287877212 */ /* 0x000fe400078e3cff */
[----:B------:R-:W-:Y:S02]  /*6ec0*/  LOP3.LUT R137, R137, UR4, RZ, 0x3c, !PT ;  /* 0x0000000489897c12 */ /* 0x000fe4000f8e3cff */
[----:B------:R-:W-:Y:S02]  /*6ed0*/  @P2 R2UR UR36, R133 ;  /* 0x00000000852422ca */ /* 0x000fe400000e0000 */
[----:B------:R-:W-:Y:S02]  /*6ee0*/  LOP3.LUT R136, R136, R0, RZ, 0x3c, !PT ;  /* 0x0000000088887212 */ /* 0x000fe400078e3cff */
[----:B------:R-:W-:Y:S02]  /*6ef0*/  SEL R141, R141, RZ, P0 ;  /* 0x000000ff8d8d7207 */ /* 0x000fe40000000000 */
[----:B------:R-:W-:Y:S01]  /*6f00*/  SEL R66, R66, RZ, P1 ;  /* 0x000000ff42427207 */ /* 0x000fe20000800000 */
[----:B------:R-:W-:Y:S08]  /*6f10*/  @P2 BRA `(.L_x_105) ;  /* 0xffffffdc00502947 */ /* 0x000ff0000383ffff */
[----:B------:R-:W-:-:S09]  /*6f20*/  UISETP.NE.AND UP0, UPT, UR44, URZ, UPT ;  /* 0x000000ff2c00728c */ /* 0x000fd2000bf05270 */
[----:B------:R-:W-:Y:S05]  /*6f30*/  BRA.U !UP0, `(.L_x_106) ;  /* 0x0000000108487547 */ /* 0x000fea000b800000 */
[----:B------:R-:W2:Y:S02]  /*6f40*/  LDCU.64 UR4, c[0x0][0x890] ;  /* 0x00011200ff0477ac */ /* 0x000ea40008000a00 */
[----:B--2---:R-:W-:-:S04]  /*6f50*/  UISETP.NE.U32.AND UP0, UPT, UR4, URZ, UPT ;  /* 0x000000ff0400728c */ /* 0x004fc8000bf05070 */
[----:B------:R-:W-:-:S09]  /*6f60*/  UISETP.NE.AND.EX UP0, UPT, UR5, URZ, UPT, UP0 ;  /* 0x000000ff0500728c */ /* 0x000fd2000bf05300 */
[----:B------:R-:W-:Y:S05]  /*6f70*/  BRA.U UP0, `(.L_x_107) ;  /* 0x00000001000c7547 */ /* 0x000fea000b800000 */
[----:B------:R-:W-:-:S13]  /*6f80*/  FSETP.NEU.AND P0, PT, R67, RZ, PT ;  /* 0x000000ff4300720b */ /* 0x000fda0003f0d000 */
[----:B------:R-:W-:Y:S05]  /*6f90*/  @!P0 EXIT ;  /* 0x000000000000894d */ /* 0x000fea0003800000 */
[----:B------:R-:W-:Y:S05]  /*6fa0*/  BRA `(.L_x_106) ;  /* 0x00000000002c7947 */ /* 0x000fea0003800000 */
.L_x_107:
[----:B------:R-:W-:Y:S01]  /*6fb0*/  LOP3.LUT P0, RZ, R126, 0xff, RZ, 0xc0, !PT ;  /* 0x000000ff7eff7812 */ /* 0x000fe2000780c0ff */
[----:B------:R-:W-:-:S12]  /*6fc0*/  BSSY.RECONVERGENT B0, `(.L_x_106) ;  /* 0x0000009000007945 */ /* 0x000fd80003800200 */
[----:B------:R-:W-:Y:S05]  /*6fd0*/  @P0 BRA `(.L_x_108) ;  /* 0x0000000000140947 */ /* 0x000fea0003800000 */
[----:B------:R-:W2:Y:S02]  /*6fe0*/  LDCU.64 UR4, c[0x0][0x888] ;  /* 0x00011100ff0477ac */ /* 0x000ea40008000a00 */
[----:B--2---:R-:W-:-:S04]  /*6ff0*/  ISETP.NE.U32.AND P0, PT, RZ, UR4, PT ;  /* 0x00000004ff007c0c */ /* 0x004fc8000bf05070 */
[----:B------:R-:W-:-:S13]  /*7000*/  ISETP.NE.AND.EX P0, PT, RZ, UR5, PT, P0 ;  /* 0x00000005ff007c0c */ /* 0x000fda000bf05300 */
[----:B------:R-:W-:Y:S05]  /*7010*/  @!P0 EXIT ;  /* 0x000000000000894d */ /* 0x000fea0003800000 */
[----:B------:R-:W-:Y:S05]  /*7020*/  BRA `(.L_x_109) ;  /* 0x0000000000087947 */ /* 0x000fea0003800000 */
.L_x_108:
[----:B------:R-:W-:-:S13]  /*7030*/  FSETP.NEU.AND P0, PT, R67, RZ, PT ;  /* 0x000000ff4300720b */ /* 0x000fda0003f0d000 */
[----:B------:R-:W-:Y:S05]  /*7040*/  @!P0 EXIT ;  /* 0x000000000000894d */ /* 0x000fea0003800000 */
.L_x_109:
[----:B------:R-:W-:Y:S05]  /*7050*/  BSYNC.RECONVERGENT B0 ;  /* 0x0000000000007941 */ /* 0x000fea0003800200 */
.L_x_106:
[----:B------:R-:W-:-:S04]  /*7060*/  DEPBAR.LE SB0, 0x0 ;  /* 0x000080000000791a */ /* 0x000fc80000000000 */
[----:B------:R-:W-:Y:S05]  /*7070*/  EXIT ;  /* 0x000000000000794d */ /* 0x000fea0003800000 */
.L_x_20:
[----:B--2---:R2:W1:Y:S02]  /*7080*/  SYNCS.PHASECHK.TRANS64.TRYWAIT P0, [R2+URZ+0x130], R3 ;  /* 0x00013003020075a7 */ /* 0x00446400080011ff */
[----:B-1----:R-:W-:Y:S05]  /*7090*/  @!P0 NANOSLEEP.SYNCS 0x989680 ;  /* 0x009896800000895d */ /* 0x002fea0003900000 */
[----:B------:R-:W1:Y:S02]  /*70a0*/  @!P0 SYNCS.PHASECHK.TRANS64 P0, [R2+URZ+0x130], R3 ;  /* 0x00013003020085a7 */ /* 0x000e6400080010ff */
[----:B-1----:R-:W-:Y:S05]  /*70b0*/  @!P0 BRA `(.L_x_20) ;  /* 0xfffffffc00f08947 */ /* 0x002fea000383ffff */
[----:B------:R-:W-:Y:S05]  /*70c0*/  BRA `(.L_x_110) ;  /* 0xffffffa400687947 */ /* 0x000fea000383ffff */
.L_x_23:
[----:B-1----:R-:W-:Y:S07]  /*70d0*/  MOV R2, UR33 ;  /* 0x0000002100027c02 */ /* 0x002fee0008000f00 */
.L_x_111:
[----:B-1----:R1:W2:Y:S02]  /*70e0*/  SYNCS.PHASECHK.TRANS64.TRYWAIT P0, [R2+URZ+0x48], R4 ;  /* 0x00004804020075a7 */ /* 0x0022a400080011ff */
[----:B--2---:R-:W-:Y:S05]  /*70f0*/  @!P0 NANOSLEEP.SYNCS 0x989680 ;  /* 0x009896800000895d */ /* 0x004fea0003900000 */
[----:B------:R-:W2:Y:S02]  /*7100*/  @!P0 SYNCS.PHASECHK.TRANS64 P0, [R2+URZ+0x48], R4 ;  /* 0x00004804020085a7 */ /* 0x000ea400080010ff */
[----:B--2---:R-:W-:Y:S05]  /*7110*/  @!P0 BRA `(.L_x_111) ;  /* 0xfffffffc00f08947 */ /* 0x004fea000383ffff */
[----:B------:R-:W-:Y:S05]  /*7120*/  BRA `(.L_x_22) ;  /* 0xffffffa400b87947 */ /* 0x000fea000383ffff */
.L_x_29:
[----:B-1----:R-:W-:Y:S07]  /*7130*/  MOV R2, UR17 ;  /* 0x0000001100027c02 */ /* 0x002fee0008000f00 */
.L_x_112:
[----:B-1----:R1:W2:Y:S02]  /*7140*/  SYNCS.PHASECHK.TRANS64.TRYWAIT P0, [R2+URZ+0x48], R4 ;  /* 0x00004804020075a7 */ /* 0x0022a400080011ff */
[----:B--2---:R-:W-:Y:S05]  /*7150*/  @!P0 NANOSLEEP.SYNCS 0x989680 ;  /* 0x009896800000895d */ /* 0x004fea0003900000 */
[----:B------:R-:W2:Y:S02]  /*7160*/  @!P0 SYNCS.PHASECHK.TRANS64 P0, [R2+URZ+0x48], R4 ;  /* 0x00004804020085a7 */ /* 0x000ea400080010ff */
[----:B--2---:R-:W-:Y:S05]  /*7170*/  @!P0 BRA `(.L_x_112) ;  /* 0xfffffffc00f08947 */ /* 0x004fea000383ffff */
[----:B------:R-:W-:Y:S05]  /*7180*/  BRA `(.L_x_28) ;  /* 0xffffffa800607947 */ /* 0x000fea000383ffff */
.L_x_33:
[----:B-1----:R1:W2:Y:S02]  /*7190*/  SYNCS.PHASECHK.TRANS64.TRYWAIT P0, [R2+URZ+0xc0], R3 ;  /* 0x0000c003020075a7 */ /* 0x0022a400080011ff */
[----:B--2---:R-:W-:Y:S05]  /*71a0*/  @!P0 NANOSLEEP.SYNCS 0x989680 ;  /* 0x009896800000895d */ /* 0x004fea0003900000 */
[----:B------:R-:W2:Y:S02]  /*71b0*/  @!P0 SYNCS.PHASECHK.TRANS64 P0, [R2+URZ+0xc0], R3 ;  /* 0x0000c003020085a7 */ /* 0x000ea400080010ff */
[----:B--2---:R-:W-:Y:S05]  /*71c0*/  @!P0 BRA `(.L_x_33) ;  /* 0xfffffffc00f08947 */ /* 0x004fea000383ffff */
[----:B------:R-:W-:Y:S05]  /*71d0*/  BRA `(.L_x_113) ;  /* 0xffffffa800f07947 */ /* 0x000fea000383ffff */
.L_x_37:
[----:B----4-:R-:W-:-:S07]  /*71e0*/  MOV R0, UR5 ;  /* 0x0000000500007c02 */ /* 0x010fce0008000f00 */
.L_x_114:
[----:B-1----:R1:W2:Y:S02]  /*71f0*/  SYNCS.PHASECHK.TRANS64.TRYWAIT P0, [R0+URZ], R2 ;  /* 0x00000002000075a7 */ /* 0x0022a400080011ff */
[----:B--2---:R-:W-:Y:S05]  /*7200*/  @!P0 NANOSLEEP.SYNCS 0x989680 ;  /* 0x009896800000895d */ /* 0x004fea0003900000 */
[----:B------:R-:W2:Y:S02]  /*7210*/  @!P0 SYNCS.PHASECHK.TRANS64 P0, [R0+URZ], R2 ;  /* 0x00000002000085a7 */ /* 0x000ea400080010ff */
[----:B--2---:R-:W-:Y:S05]  /*7220*/  @!P0 BRA `(.L_x_114) ;  /* 0xfffffffc00f08947 */ /* 0x004fea000383ffff */
[----:B------:R-:W-:Y:S05]  /*7230*/  BRA `(.L_x_115) ;  /* 0xffffffb000607947 */ /* 0x000fea000383ffff */
.L_x_38:
[----:B----4-:R-:W-:-:S07]  /*7240*/  MOV R0, UR5 ;  /* 0x0000000500007c02 */ /* 0x010fce0008000f00 */
.L_x_116:
[----:B-1----:R1:W2:Y:S02]  /*7250*/  SYNCS.PHASECHK.TRANS64.TRYWAIT P0, [R0+URZ], R3 ;  /* 0x00000003000075a7 */ /* 0x0022a400080011ff */
[----:B--2---:R-:W-:Y:S05]  /*7260*/  @!P0 NANOSLEEP.SYNCS 0x989680 ;  /* 0x009896800000895d */ /* 0x004fea0003900000 */
[----:B------:R-:W2:Y:S02]  /*7270*/  @!P0 SYNCS.PHASECHK.TRANS64 P0, [R0+URZ], R3 ;  /* 0x00000003000085a7 */ /* 0x000ea400080010ff */
[----:B--2---:R-:W-:Y:S05]  /*7280*/  @!P0 BRA `(.L_x_116) ;  /* 0xfffffffc00f08947 */ /* 0x004fea000383ffff */
[----:B------:R-:W-:Y:S05]  /*7290*/  BRA `(.L_x_117) ;  /* 0xffffffb0006c7947 */ /* 0x000fea000383ffff */
.L_x_39:
[----:B----4-:R-:W-:-:S07]  /*72a0*/  MOV R0, UR5 ;  /* 0x0000000500007c02 */ /* 0x010fce0008000f00 */
.L_x_118:
[----:B-1----:R1:W2:Y:S02]  /*72b0*/  SYNCS.PHASECHK.TRANS64.TRYWAIT P0, [R0+URZ], R3 ;  /* 0x00000003000075a7 */ /* 0x0022a400080011ff */
[----:B--2---:R-:W-:Y:S05]  /*72c0*/  @!P0 NANOSLEEP.SYNCS 0x989680 ;  /* 0x009896800000895d */ /* 0x004fea0003900000 */
[----:B------:R-:W2:Y:S02]  /*72d0*/  @!P0 SYNCS.PHASECHK.TRANS64 P0, [R0+URZ], R3 ;  /* 0x00000003000085a7 */ /* 0x000ea400080010ff */
[----:B--2---:R-:W-:Y:S05]  /*72e0*/  @!P0 BRA `(.L_x_118) ;  /* 0xfffffffc00f08947 */ /* 0x004fea000383ffff */
[----:B------:R-:W-:Y:S05]  /*72f0*/  BRA `(.L_x_119) ;  /* 0xffffffb000787947 */ /* 0x000fea000383ffff */
.L_x_40:
[----:B----4-:R-:W-:-:S07]  /*7300*/  MOV R0, UR5 ;  /* 0x0000000500007c02 */ /* 0x010fce0008000f00 */
.L_x_120:
[----:B-1----:R1:W2:Y:S02]  /*7310*/  SYNCS.PHASECHK.TRANS64.TRYWAIT P0, [R0+URZ], R3 ;  /* 0x00000003000075a7 */ /* 0x0022a400080011ff */
[----:B--2---:R-:W-:Y:S05]  /*7320*/  @!P0 NANOSLEEP.SYNCS 0x989680 ;  /* 0x009896800000895d */ /* 0x004fea0003900000 */
[----:B------:R-:W2:Y:S02]  /*7330*/  @!P0 SYNCS.PHASECHK.TRANS64 P0, [R0+URZ], R3 ;  /* 0x00000003000085a7 */ /* 0x000ea400080010ff */
[----:B--2---:R-:W-:Y:S05]  /*7340*/  @!P0 BRA `(.L_x_120) ;  /* 0xfffffffc00f08947 */ /* 0x004fea000383ffff */
[----:B------:R-:W-:Y:S05]  /*7350*/  BRA `(.L_x_121) ;  /* 0xffffffb000847947 */ /* 0x000fea000383ffff */
.L_x_41:
[----:B----4-:R-:W-:-:S07]  /*7360*/  MOV R0, UR5 ;  /* 0x0000000500007c02 */ /* 0x010fce0008000f00 */
.L_x_122:
[----:B-1----:R1:W2:Y:S02]  /*7370*/  SYNCS.PHASECHK.TRANS64.TRYWAIT P0, [R0+URZ], R3 ;  /* 0x00000003000075a7 */ /* 0x0022a400080011ff */
[----:B--2---:R-:W-:Y:S05]  /*7380*/  @!P0 NANOSLEEP.SYNCS 0x989680 ;  /* 0x009896800000895d */ /* 0x004fea0003900000 */
[----:B------:R-:W2:Y:S02]  /*7390*/  @!P0 SYNCS.PHASECHK.TRANS64 P0, [R0+URZ], R3 ;  /* 0x00000003000085a7 */ /* 0x000ea400080010ff */
[----:B--2---:R-:W-:Y:S05]  /*73a0*/  @!P0 BRA `(.L_x_122) ;  /* 0xfffffffc00f08947 */ /* 0x004fea000383ffff */
[----:B------:R-:W-:Y:S05]  /*73b0*/  BRA `(.L_x_123) ;  /* 0xffffffb000907947 */ /* 0x000fea000383ffff */
.L_x_42:
[----:B----4-:R-:W-:-:S07]  /*73c0*/  MOV R0, UR5 ;  /* 0x0000000500007c02 */ /* 0x010fce0008000f00 */
.L_x_124:
[----:B-1----:R1:W2:Y:S02]  /*73d0*/  SYNCS.PHASECHK.TRANS64.TRYWAIT P0, [R0+URZ], R3 ;  /* 0x00000003000075a7 */ /* 0x0022a400080011ff */
[----:B--2---:R-:W-:Y:S05]  /*73e0*/  @!P0 NANOSLEEP.SYNCS 0x989680 ;  /* 0x009896800000895d */ /* 0x004fea0003900000 */
[----:B------:R-:W2:Y:S02]  /*73f0*/  @!P0 SYNCS.PHASECHK.TRANS64 P0, [R0+URZ], R3 ;  /* 0x00000003000085a7 */ /* 0x000ea400080010ff */
[----:B--2---:R-:W-:Y:S05]  /*7400*/  @!P0 BRA `(.L_x_124) ;  /* 0xfffffffc00f08947 */ /* 0x004fea000383ffff */
[----:B------:R-:W-:Y:S05]  /*7410*/  BRA `(.L_x_125) ;  /* 0xffffffb0009c7947 */ /* 0x000fea000383ffff */
.L_x_43:
[----:B----4-:R-:W-:-:S07]  /*7420*/  MOV R0, UR5 ;  /* 0x0000000500007c02 */ /* 0x010fce0008000f00 */
.L_x_126:
[----:B-1----:R1:W2:Y:S02]  /*7430*/  SYNCS.PHASECHK.TRANS64.TRYWAIT P0, [R0+URZ], R3 ;  /* 0x00000003000075a7 */ /* 0x0022a400080011ff */
[----:B--2---:R-:W-:Y:S05]  /*7440*/  @!P0 NANOSLEEP.SYNCS 0x989680 ;  /* 0x009896800000895d */ /* 0x004fea0003900000 */
[----:B------:R-:W2:Y:S02]  /*7450*/  @!P0 SYNCS.PHASECHK.TRANS64 P0, [R0+URZ], R3 ;  /* 0x00000003000085a7 */ /* 0x000ea400080010ff */
[----:B--2---:R-:W-:Y:S05]  /*7460*/  @!P0 BRA `(.L_x_126) ;  /* 0xfffffffc00f08947 */ /* 0x004fea000383ffff */
[----:B------:R-:W-:Y:S05]  /*7470*/  BRA `(.L_x_127) ;  /* 0xffffffb000a87947 */ /* 0x000fea000383ffff */
.L_x_44:
[----:B----4-:R-:W-:-:S07]  /*7480*/  MOV R0, UR5 ;  /* 0x0000000500007c02 */ /* 0x010fce0008000f00 */
.L_x_128:
[----:B-1----:R1:W2:Y:S02]  /*7490*/  SYNCS.PHASECHK.TRANS64.TRYWAIT P0, [R0+URZ], R3 ;  /* 0x00000003000075a7 */ /* 0x0022a400080011ff */
[----:B--2---:R-:W-:Y:S05]  /*74a0*/  @!P0 NANOSLEEP.SYNCS 0x989680 ;  /* 0x009896800000895d */ /* 0x004fea0003900000 */
[----:B------:R-:W2:Y:S02]  /*74b0*/  @!P0 SYNCS.PHASECHK.TRANS64 P0, [R0+URZ], R3 ;  /* 0x00000003000085a7 */ /* 0x000ea400080010ff */
[----:B--2---:R-:W-:Y:S05]  /*74c0*/  @!P0 BRA `(.L_x_128) ;  /* 0xfffffffc00f08947 */ /* 0x004fea000383ffff */
[----:B------:R-:W-:Y:S05]  /*74d0*/  BRA `(.L_x_129) ;  /* 0xffffffb000b47947 */ /* 0x000fea000383ffff */
.L_x_47:
[----:B-1----:R1:W2:Y:S02]  /*74e0*/  SYNCS.PHASECHK.TRANS64.TRYWAIT P0, [R0+URZ+0x120], R4 ;  /* 0x00012004000075a7 */ /* 0x0022a400080011ff */
[----:B--2---:R-:W-:Y:S05]  /*74f0*/  @!P0 NANOSLEEP.SYNCS 0x989680 ;  /* 0x009896800000895d */ /* 0x004fea0003900000 */
[----:B------:R-:W2:Y:S02]  /*7500*/  @!P0 SYNCS.PHASECHK.TRANS64 P0, [R0+URZ+0x120], R4 ;  /* 0x00012004000085a7 */ /* 0x000ea400080010ff */
[----:B--2---:R-:W-:Y:S05]  /*7510*/  @!P0 BRA `(.L_x_47) ;  /* 0xfffffffc00f08947 */ /* 0x004fea000383ffff */
[----:B------:R-:W-:Y:S05]  /*7520*/  BRA `(.L_x_130) ;  /* 0xffffffb400107947 */ /* 0x000fea000383ffff */
.L_x_48:
[----:B------:R-:W-:-:S07]  /*7530*/  MOV R0, UR5 ;  /* 0x0000000500007c02 */ /* 0x000fce0008000f00 */
.L_x_131:
[----:B-1----:R1:W2:Y:S02]  /*7540*/  SYNCS.PHASECHK.TRANS64.TRYWAIT P0, [R0+URZ+0xd0], R5 ;  /* 0x0000d005000075a7 */ /* 0x0022a400080011ff */
[----:B--2---:R-:W-:Y:S05]  /*7550*/  @!P0 NANOSLEEP.SYNCS 0x989680 ;  /* 0x009896800000895d */ /* 0x004fea0003900000 */
[----:B------:R-:W2:Y:S02]  /*7560*/  @!P0 SYNCS.PHASECHK.TRANS64 P0, [R0+URZ+0xd0], R5 ;  /* 0x0000d005000085a7 */ /* 0x000ea400080010ff */
[----:B--2---:R-:W-:Y:S05]  /*7570*/  @!P0 BRA `(.L_x_131) ;  /* 0xfffffffc00f08947 */ /* 0x004fea000383ffff */
[----:B------:R-:W-:Y:S05]  /*7580*/  BRA `(.L_x_132) ;  /* 0xffffffb400207947 */ /* 0x000fea000383ffff */
.L_x_49:
[----:B-1----:R1:W2:Y:S02]  /*7590*/  SYNCS.PHASECHK.TRANS64.TRYWAIT P1, [R0+URZ+0xc0], R4 ;  /* 0x0000c004000075a7 */ /* 0x0022a400080211ff */
[----:B--2---:R-:W-:Y:S05]  /*75a0*/  @!P1 NANOSLEEP.SYNCS 0x989680 ;  /* 0x009896800000995d */ /* 0x004fea0003900000 */
[----:B------:R-:W2:Y:S02]  /*75b0*/  @!P1 SYNCS.PHASECHK.TRANS64 P1, [R0+URZ+0xc0], R4 ;  /* 0x0000c004000095a7 */ /* 0x000ea400080210ff */
[----:B--2---:R-:W-:Y:S05]  /*75c0*/  @!P1 BRA `(.L_x_49) ;  /* 0xfffffffc00f09947 */ /* 0x004fea000383ffff */
[----:B------:R-:W-:Y:S05]  /*75d0*/  BRA `(.L_x_133) ;  /* 0xffffffb400507947 */ /* 0x000fea000383ffff */
.L_x_52:
[----:B------:R-:W-:-:S07]  /*75e0*/  MOV R0, UR5 ;  /* 0x0000000500007c02 */ /* 0x000fce0008000f00 */
.L_x_134:
[----:B-1----:R1:W2:Y:S02]  /*75f0*/  SYNCS.PHASECHK.TRANS64.TRYWAIT P0, [R0+URZ+0xd0], R2 ;  /* 0x0000d002000075a7 */ /* 0x0022a400080011ff */
[----:B--2---:R-:W-:Y:S05]  /*7600*/  @!P0 NANOSLEEP.SYNCS 0x989680 ;  /* 0x009896800000895d */ /* 0x004fea0003900000 */
[----:B------:R-:W2:Y:S02]  /*7610*/  @!P0 SYNCS.PHASECHK.TRANS64 P0, [R0+URZ+0xd0], R2 ;  /* 0x0000d002000085a7 */ /* 0x000ea400080010ff */
[----:B--2---:R-:W-:Y:S05]  /*7620*/  @!P0 BRA `(.L_x_134) ;  /* 0xfffffffc00f08947 */ /* 0x004fea000383ffff */
[----:B------:R-:W-:Y:S05]  /*7630*/  BRA `(.L_x_51) ;  /* 0xffffffb400a47947 */ /* 0x000fea000383ffff */
.L_x_59:
[----:B-1----:R1:W2:Y:S02]  /*7640*/  SYNCS.PHASECHK.TRANS64.TRYWAIT P1, [R0+URZ+0xc0], R2 ;  /* 0x0000c002000075a7 */ /* 0x0022a400080211ff */
[----:B--2---:R-:W-:Y:S05]  /*7650*/  @!P1 NANOSLEEP.SYNCS 0x989680 ;  /* 0x009896800000995d */ /* 0x004fea0003900000 */
[----:B------:R-:W2:Y:S02]  /*7660*/  @!P1 SYNCS.PHASECHK.TRANS64 P1, [R0+URZ+0xc0], R2 ;  /* 0x0000c002000095a7 */ /* 0x000ea400080210ff */
[----:B--2---:R-:W-:Y:S05]  /*7670*/  @!P1 BRA `(.L_x_59) ;  /* 0xfffffffc00f09947 */ /* 0x004fea000383ffff */
[----:B------:R-:W-:Y:S05]  /*7680*/  BRA `(.L_x_135) ;  /* 0xffffffbc00147947 */ /* 0x000fea000383ffff */
.L_x_60:
[----:B------:R-:W-:-:S07]  /*7690*/  MOV R2, UR14 ;  /* 0x0000000e00027c02 */ /* 0x000fce0008000f00 */
.L_x_136:
[----:B-1----:R1:W2:Y:S02]  /*76a0*/  SYNCS.PHASECHK.TRANS64.TRYWAIT P0, [R2+URZ+0x100], R0 ;  /* 0x00010000020075a7 */ /* 0x0022a400080011ff */
[----:B--2---:R-:W-:Y:S05]  /*76b0*/  @!P0 NANOSLEEP.SYNCS 0x989680 ;  /* 0x009896800000895d */ /* 0x004fea0003900000 */
[----:B------:R-:W2:Y:S02]  /*76c0*/  @!P0 SYNCS.PHASECHK.TRANS64 P0, [R2+URZ+0x100], R0 ;  /* 0x00010000020085a7 */ /* 0x000ea400080010ff */
[----:B--2---:R-:W-:Y:S05]  /*76d0*/  @!P0 BRA `(.L_x_136) ;  /* 0xfffffffc00f08947 */ /* 0x004fea000383ffff */
[----:B------:R-:W-:Y:S05]  /*76e0*/  BRA `(.L_x_137) ;  /* 0xffffffbc004c7947 */ /* 0x000fea000383ffff */
.L_x_63:
[----:B------:R-:W-:Y:S07]  /*76f0*/  MOV R0, UR7 ;  /* 0x0000000700007c02 */ /* 0x000fee0008000f00 */
.L_x_138:
[----:B-1----:R1:W2:Y:S02]  /*7700*/  SYNCS.PHASECHK.TRANS64.TRYWAIT P0, [R0+URZ], R2 ;  /* 0x00000002000075a7 */ /* 0x0022a400080011ff */
[----:B--2---:R-:W-:Y:S05]  /*7710*/  @!P0 NANOSLEEP.SYNCS 0x989680 ;  /* 0x009896800000895d */ /* 0x004fea0003900000 */
[----:B------:R-:W2:Y:S02]  /*7720*/  @!P0 SYNCS.PHASECHK.TRANS64 P0, [R0+URZ], R2 ;  /* 0x00000002000085a7 */ /* 0x000ea400080010ff */
[----:B--2---:R-:W-:Y:S05]  /*7730*/  @!P0 BRA `(.L_x_138) ;  /* 0xfffffffc00f08947 */ /* 0x004fea000383ffff */
[----:B------:R-:W-:Y:S05]  /*7740*/  BRA `(.L_x_62) ;  /* 0xffffffbc00687947 */ /* 0x000fea000383ffff */
.L_x_66:
[----:B------:R-:W-:-:S07]  /*7750*/  MOV R0, UR5 ;  /* 0x0000000500007c02 */ /* 0x000fce0008000f00 */
.L_x_139:
[----:B--2---:R2:W3:Y:S02]  /*7760*/  SYNCS.PHASECHK.TRANS64.TRYWAIT P0, [R0+URZ], R2 ;  /* 0x00000002000075a7 */ /* 0x0044e400080011ff */
[----:B---3--:R-:W-:Y:S05]  /*7770*/  @!P0 NANOSLEEP.SYNCS 0x989680 ;  /* 0x009896800000895d */ /* 0x008fea0003900000 */
[----:B------:R-:W3:Y:S02]  /*7780*/  @!P0 SYNCS.PHASECHK.TRANS64 P0, [R0+URZ], R2 ;  /* 0x00000002000085a7 */ /* 0x000ee400080010ff */
[----:B---3--:R-:W-:Y:S05]  /*7790*/  @!P0 BRA `(.L_x_139) ;  /* 0xfffffffc00f08947 */ /* 0x008fea000383ffff */
[----:B------:R-:W-:Y:S05]  /*77a0*/  BRA `(.L_x_140) ;  /* 0xffffffc000447947 */ /* 0x000fea000383ffff */
.L_x_67:
[----:B------:R-:W-:-:S07]  /*77b0*/  MOV R0, UR5 ;  /* 0x0000000500007c02 */ /* 0x000fce0008000f00 */
.L_x_141:
[----:B--2---:R2:W3:Y:S02]  /*77c0*/  SYNCS.PHASECHK.TRANS64.TRYWAIT P0, [R0+URZ], R3 ;  /* 0x00000003000075a7 */ /* 0x0044e400080011ff */
[----:B---3--:R-:W-:Y:S05]  /*77d0*/  @!P0 NANOSLEEP.SYNCS 0x989680 ;  /* 0x009896800000895d */ /* 0x008fea0003900000 */
[----:B------:R-:W3:Y:S02]  /*77e0*/  @!P0 SYNCS.PHASECHK.TRANS64 P0, [R0+URZ], R3 ;  /* 0x00000003000085a7 */ /* 0x000ee400080010ff */
[----:B---3--:R-:W-:Y:S05]  /*77f0*/  @!P0 BRA `(.L_x_141) ;  /* 0xfffffffc00f08947 */ /* 0x008fea000383ffff */
[----:B------:R-:W-:Y:S05]  /*7800*/  BRA `(.L_x_142) ;  /* 0xffffffc000507947 */ /* 0x000fea000383ffff */
.L_x_68:
[----:B------:R-:W-:-:S07]  /*7810*/  MOV R0, UR5 ;  /* 0x0000000500007c02 */ /* 0x000fce0008000f00 */
.L_x_143:
[----:B--2---:R2:W3:Y:S02]  /*7820*/  SYNCS.PHASECHK.TRANS64.TRYWAIT P0, [R0+URZ], R3 ;  /* 0x00000003000075a7 */ /* 0x0044e400080011ff */
[----:B---3--:R-:W-:Y:S05]  /*7830*/  @!P0 NANOSLEEP.SYNCS 0x989680 ;  /* 0x009896800000895d */ /* 0x008fea0003900000 */
[----:B------:R-:W3:Y:S02]  /*7840*/  @!P0 SYNCS.PHASECHK.TRANS64 P0, [R0+URZ], R3 ;  /* 0x00000003000085a7 */ /* 0x000ee400080010ff */
[----:B---3--:R-:W-:Y:S05]  /*7850*/  @!P0 BRA `(.L_x_143) ;  /* 0xfffffffc00f08947 */ /* 0x008fea000383ffff */
[----:B------:R-:W-:Y:S05]  /*7860*/  BRA `(.L_x_144) ;  /* 0xffffffc0005c7947 */ /* 0x000fea000383ffff */
.L_x_69:
[----:B--2---:R-:W-:-:S07]  /*7870*/  MOV R0, UR6 ;  /* 0x0000000600007c02 */ /* 0x004fce0008000f00 */
.L_x_145:
[----:B--2---:R2:W3:Y:S02]  /*7880*/  SYNCS.PHASECHK.TRANS64.TRYWAIT P0, [R0+URZ], R2 ;  /* 0x00000002000075a7 */ /* 0x0044e400080011ff */
[----:B---3--:R-:W-:Y:S05]  /*7890*/  @!P0 NANOSLEEP.SYNCS 0x989680 ;  /* 0x009896800000895d */ /* 0x008fea0003900000 */
[----:B------:R-:W3:Y:S02]  /*78a0*/  @!P0 SYNCS.PHASECHK.TRANS64 P0, [R0+URZ], R2 ;  /* 0x00000002000085a7 */ /* 0x000ee400080010ff */
[----:B---3--:R-:W-:Y:S05]  /*78b0*/  @!P0 BRA `(.L_x_145) ;  /* 0xfffffffc00f08947 */ /* 0x008fea000383ffff */
[----:B------:R-:W-:Y:S05]  /*78c0*/  BRA `(.L_x_146) ;  /* 0xffffffc000687947 */ /* 0x000fea000383ffff */
.L_x_74:
[----:B--2---:R2:W3:Y:S02]  /*78d0*/  SYNCS.PHASECHK.TRANS64.TRYWAIT P0, [R0+URZ+0xc0], R2 ;  /* 0x0000c002000075a7 */ /* 0x0044e400080011ff */
[----:B---3--:R-:W-:Y:S05]  /*78e0*/  @!P0 NANOSLEEP.SYNCS 0x989680 ;  /* 0x009896800000895d */ /* 0x008fea0003900000 */
[----:B------:R-:W3:Y:S02]  /*78f0*/  @!P0 SYNCS.PHASECHK.TRANS64 P0, [R0+URZ+0xc0], R2 ;  /* 0x0000c002000085a7 */ /* 0x000ee400080010ff */
[----:B---3--:R-:W-:Y:S05]  /*7900*/  @!P0 BRA `(.L_x_74) ;  /* 0xfffffffc00f08947 */ /* 0x008fea000383ffff */
[----:B------:R-:W-:Y:S05]  /*7910*/  BRA `(.L_x_147) ;  /* 0xffffffc400647947 */ /* 0x000fea000383ffff */
.L_x_77:
[----:B------:R-:W-:Y:S07]  /*7920*/  MOV R0, UR4 ;  /* 0x0000000400007c02 */ /* 0x000fee0008000f00 */
.L_x_148:
[----:B--2---:R2:W3:Y:S02]  /*7930*/  SYNCS.PHASECHK.TRANS64.TRYWAIT P0, [R0+URZ+0xb8], R2 ;  /* 0x0000b802000075a7 */ /* 0x0044e400080011ff */
[----:B---3--:R-:W-:Y:S05]  /*7940*/  @!P0 NANOSLEEP.SYNCS 0x989680 ;  /* 0x009896800000895d */ /* 0x008fea0003900000 */
[----:B------:R-:W3:Y:S02]  /*7950*/  @!P0 SYNCS.PHASECHK.TRANS64 P0, [R0+URZ+0xb8], R2 ;  /* 0x0000b802000085a7 */ /* 0x000ee400080010ff */
[----:B---3--:R-:W-:Y:S05]  /*7960*/  @!P0 BRA `(.L_x_148) ;  /* 0xfffffffc00f08947 */ /* 0x008fea000383ffff */
[----:B------:R-:W-:Y:S05]  /*7970*/  BRA `(.L_x_76) ;  /* 0xffffffc8004c7947 */ /* 0x000fea000383ffff */
.L_x_80:
[----:B------:R-:W-:Y:S07]  /*7980*/  MOV R0, UR13 ;  /* 0x0000000d00007c02 */ /* 0x000fee0008000f00 */
.L_x_149:
[----:B-1----:R1:W2:Y:S02]  /*7990*/  SYNCS.PHASECHK.TRANS64.TRYWAIT P3, [R0+URZ+0xa0], R30 ;  /* 0x0000a01e000075a7 */ /* 0x0022a400080611ff */
[----:B--2---:R-:W-:Y:S05]  /*79a0*/  @!P3 NANOSLEEP.SYNCS 0x989680 ;  /* 0x009896800000b95d */ /* 0x004fea0003900000 */
[----:B------:R-:W2:Y:S02]  /*79b0*/  @!P3 SYNCS.PHASECHK.TRANS64 P3, [R0+URZ+0xa0], R30 ;  /* 0x0000a01e0000b5a7 */ /* 0x000ea400080610ff */
[----:B--2---:R-:W-:Y:S05]  /*79c0*/  @!P3 BRA `(.L_x_149) ;  /* 0xfffffffc00f0b947 */ /* 0x004fea000383ffff */
[----:B------:R-:W-:Y:S05]  /*79d0*/  BRA `(.L_x_150) ;  /* 0xffffffc800e87947 */ /* 0x000fea000383ffff */
.L_x_82:
[----:B------:R-:W-:-:S07]  /*79e0*/  MOV R0, UR4 ;  /* 0x0000000400007c02 */ /* 0x000fce0008000f00 */
.L_x_151:
[----:B-1----:R1:W2:Y:S02]  /*79f0*/  SYNCS.PHASECHK.TRANS64.TRYWAIT P0, [R0+URZ], R2 ;  /* 0x00000002000075a7 */ /* 0x0022a400080011ff */
[----:B--2---:R-:W-:Y:S05]  /*7a00*/  @!P0 NANOSLEEP.SYNCS 0x989680 ;  /* 0x009896800000895d */ /* 0x004fea0003900000 */
[----:B------:R-:W2:Y:S02]  /*7a10*/  @!P0 SYNCS.PHASECHK.TRANS64 P0, [R0+URZ], R2 ;  /* 0x00000002000085a7 */ /* 0x000ea400080010ff */
[----:B--2---:R-:W-:Y:S05]  /*7a20*/  @!P0 BRA `(.L_x_151) ;  /* 0xfffffffc00f08947 */ /* 0x004fea000383ffff */
[----:B------:R-:W-:Y:S05]  /*7a30*/  BRA `(.L_x_152) ;  /* 0xffffffcc00b87947 */ /* 0x000fea000383ffff */
.L_x_84:
[----:B--2---:R2:W4:Y:S02]  /*7a40*/  SYNCS.PHASECHK.TRANS64.TRYWAIT P0, [R0+URZ+0xc0], R2 ;  /* 0x0000c002000075a7 */ /* 0x00452400080011ff */
[----:B----4-:R-:W-:Y:S05]  /*7a50*/  @!P0 NANOSLEEP.SYNCS 0x989680 ;  /* 0x009896800000895d */ /* 0x010fea0003900000 */
[----:B------:R-:W4:Y:S02]  /*7a60*/  @!P0 SYNCS.PHASECHK.TRANS64 P0, [R0+URZ+0xc0], R2 ;  /* 0x0000c002000085a7 */ /* 0x000f2400080010ff */
[----:B----4-:R-:W-:Y:S05]  /*7a70*/  @!P0 BRA `(.L_x_84) ;  /* 0xfffffffc00f08947 */ /* 0x010fea000383ffff */
[----:B------:R-:W-:Y:S05]  /*7a80*/  BRA `(.L_x_153) ;  /* 0xffffffd000887947 */ /* 0x000fea000383ffff */
.L_x_94:
[----:B-1----:R1:W2:Y:S02]  /*7a90*/  SYNCS.PHASECHK.TRANS64.TRYWAIT P3, [R2+URZ+0x90], R3 ;  /* 0x00009003020075a7 */ /* 0x0022a400080611ff */
[----:B--2---:R-:W-:Y:S05]  /*7aa0*/  @!P3 NANOSLEEP.SYNCS 0x989680 ;  /* 0x009896800000b95d */ /* 0x004fea0003900000 */
[----:B------:R-:W2:Y:S02]  /*7ab0*/  @!P3 SYNCS.PHASECHK.TRANS64 P3, [R2+URZ+0x90], R3 ;  /* 0x000090030200b5a7 */ /* 0x000ea400080610ff */
[----:B--2---:R-:W-:Y:S05]  /*7ac0*/  @!P3 BRA `(.L_x_94) ;  /* 0xfffffffc00f0b947 */ /* 0x004fea000383ffff */
[----:B------:R-:W-:Y:S05]  /*7ad0*/  BRA `(.L_x_93) ;  /* 0xffffffdc00987947 */ /* 0x000fea000383ffff */
.L_x_96:
[----:B-1----:R1:W4:Y:S02]  /*7ae0*/  SYNCS.PHASECHK.TRANS64.TRYWAIT P1, [R23+URZ+0xe0], R0 ;  /* 0x0000e000170075a7 */ /* 0x00232400080211ff */
[----:B----4-:R-:W-:Y:S05]  /*7af0*/  @!P1 NANOSLEEP.SYNCS 0x989680 ;  /* 0x009896800000995d */ /* 0x010fea0003900000 */
[----:B------:R-:W4:Y:S02]  /*7b00*/  @!P1 SYNCS.PHASECHK.TRANS64 P1, [R23+URZ+0xe0], R0 ;  /* 0x0000e000170095a7 */ /* 0x000f2400080210ff */
[----:B----4-:R-:W-:Y:S05]  /*7b10*/  @!P1 BRA `(.L_x_96) ;  /* 0xfffffffc00f09947 */ /* 0x010fea000383ffff */
[----:B------:R-:W-:Y:S05]  /*7b20*/  BRA `(.L_x_95) ;  /* 0xffffffdc00f87947 */ /* 0x000fea000383ffff */
        .weak           $__internal_0_$__cuda_sm10x_tcgen05_guardrail_trap_col_being_dealloced_not_returned_by_alloc
        .type           $__internal_0_$__cuda_sm10x_tcgen05_guardrail_trap_col_being_dealloced_not_returned_by_alloc,@function
        .size           $__internal_0_$__cuda_sm10x_tcgen05_guardrail_trap_col_being_dealloced_not_returned_by_alloc,($__internal_1_$__cuda_sm10x_tcgen05_guardrail_trap_phase_invalid_during_alloc - $__internal_0_$__cuda_sm10x_tcgen05_guardrail_trap_col_being_dealloced_not_returned_by_alloc)
$__internal_0_$__cuda_sm10x_tcgen05_guardrail_trap_col_being_dealloced_not_returned_by_alloc:
[----:B------:R-:W-:Y:S05]  /*7b30*/  BPT.TRAP 0x1 ;  /* 0x000000040000795c */ /* 0x000fea0000300000 */
[----:B------:R-:W-:-:S04]  /*7b40*/  HFMA2 R3, -RZ, RZ, 0, 0 ;  /* 0x00000000ff037431 */ /* 0x000fc800000001ff */
[----:B------:R-:W-:Y:S05]  /*7b50*/  RET.REL.NODEC R2 `(_ZN7cutlass13device_kernelINS_4gemm6kernel13GemmUniversalIN4cute5tupleIJiiiiEEENS1_10collective13CollectiveMmaINS1_35MainloopSm100TmaUmmaWarpSpecializedILi9ELi2ELi4ENS5_IJNS4_1CILi1EEESB_SB_EEEEENS5_IJNSA_ILi128EEENSA_ILi48EEENSA_ILi64EEEEEENS_6half_tENS5_IJlSB_lEEESI_SJ_NS4_8TiledMMAINS4_8MMA_AtomIJNS4_20SM100_MMA_F16BF16_SSISI_SI_fLi128ELi48ELNS4_4UMMA5MajorE0ELSO_0ELNSN_7ScaleInE0ELSP_0EEEEEENS4_6LayoutISC_NS5_IJNSA_ILi0EEEST_ST_EEEEENS5_IJNS4_10UnderscoreESW_SW_EEEEENS4_13SM90_TMA_LOADENS4_14ComposedLayoutINS4_7SwizzleILi3ELi4ELi3EEENS4_18smem_ptr_flag_bitsILi16EEENSS_INS5_IJNSA_ILi8EEESG_EEENS5_IJSG_SB_EEEEEEEvNS4_8identityESZ_S19_vS1A_EENS_8epilogue10collective18CollectiveEpilogueINS1C_23Sm100TmaWarpSpecializedILi2ELi1ELi48ELb1ELb0EEEJSH_NS5_IJNSS_ISE_SB_EENSS_ISF_SB_EEEEESI_SJ_SI_SJ_NS1C_6fusion15FusionCallbacksIS1G_NS1K_17LinearCombinationISI_fSI_fLNS_15FloatRoundStyleE2EEESH_S1J_JEEENS4_5SM1004TMEM4LOAD26SM100_TMEM_LOAD_32dp32b16xESZ_NS10_INS11_ILi1ELi4ELi3EEES14_NSS_INS5_IJS15_NSA_ILi16EEEEEENS5_IJS1V_SB_EEEEEEENS4_39AutoVectorizingCopyWithAssumedAlignmentILi128EEENS4_14SM90_TMA_STOREES1Z_S21_S21_EEEvvEEEEvNT_6ParamsE) ;  /* 0xffffff8402287950 */ /* 0x000fea0003c3ffff */
        .weak           $__internal_1_$__cuda_sm10x_tcgen05_guardrail_trap_phase_invalid_during_alloc
        .type           $__internal_1_$__cuda_sm10x_tcgen05_guardrail_trap_phase_invalid_during_alloc,@function
        .size           $__internal_1_$__cuda_sm10x_tcgen05_guardrail_trap_phase_invalid_during_alloc,($__internal_2_$__cuda_sm10x_tcgen05_guardrail_trap_unallocated_columns_being_dealloced - $__internal_1_$__cuda_sm10x_tcgen05_guardrail_trap_phase_invalid_during_alloc)
$__internal_1_$__cuda_sm10x_tcgen05_guardrail_trap_phase_invalid_during_alloc:
[----:B------:R-:W-:Y:S05]  /*7b60*/  BPT.TRAP 0x1 ;  /* 0x000000040000795c */ /* 0x000fea0000300000 */
[----:B------:R-:W-:-:S04]  /*7b70*/  MOV R3, 0x0 ;  /* 0x0000000000037802 */ /* 0x000fc80000000f00 */
[----:B------:R-:W-:Y:S05]  /*7b80*/  RET.REL.NODEC R2 `(_ZN7cutlass13device_kernelINS_4gemm6kernel13GemmUniversalIN4cute5tupleIJiiiiEEENS1_10collective13CollectiveMmaINS1_35MainloopSm100TmaUmmaWarpSpecializedILi9ELi2ELi4ENS5_IJNS4_1CILi1EEESB_SB_EEEEENS5_IJNSA_ILi128EEENSA_ILi48EEENSA_ILi64EEEEEENS_6half_tENS5_IJlSB_lEEESI_SJ_NS4_8TiledMMAINS4_8MMA_AtomIJNS4_20SM100_MMA_F16BF16_SSISI_SI_fLi128ELi48ELNS4_4UMMA5MajorE0ELSO_0ELNSN_7ScaleInE0ELSP_0EEEEEENS4_6LayoutISC_NS5_IJNSA_ILi0EEEST_ST_EEEEENS5_IJNS4_10UnderscoreESW_SW_EEEEENS4_13SM90_TMA_LOADENS4_14ComposedLayoutINS4_7SwizzleILi3ELi4ELi3EEENS4_18smem_ptr_flag_bitsILi16EEENSS_INS5_IJNSA_ILi8EEESG_EEENS5_IJSG_SB_EEEEEEEvNS4_8identityESZ_S19_vS1A_EENS_8epilogue10collective18CollectiveEpilogueINS1C_23Sm100TmaWarpSpecializedILi2ELi1ELi48ELb1ELb0EEEJSH_NS5_IJNSS_ISE_SB_EENSS_ISF_SB_EEEEESI_SJ_SI_SJ_NS1C_6fusion15FusionCallbacksIS1G_NS1K_17LinearCombinationISI_fSI_fLNS_15FloatRoundStyleE2EEESH_S1J_JEEENS4_5SM1004TMEM4LOAD26SM100_TMEM_LOAD_32dp32b16xESZ_NS10_INS11_ILi1ELi4ELi3EEES14_NSS_INS5_IJS15_NSA_ILi16EEEEEENS5_IJS1V_SB_EEEEEEENS4_39AutoVectorizingCopyWithAssumedAlignmentILi128EEENS4_14SM90_TMA_STOREES1Z_S21_S21_EEEvvEEEEvNT_6ParamsE) ;  /* 0xffffff84021c7950 */ /* 0x000fea0003c3ffff */
        .weak           $__internal_2_$__cuda_sm10x_tcgen05_guardrail_trap_unallocated_columns_being_dealloced
        .type           $__internal_2_$__cuda_sm10x_tcgen05_guardrail_trap_unallocated_columns_being_dealloced,@function
        .size           $__internal_2_$__cuda_sm10x_tcgen05_guardrail_trap_unallocated_columns_being_dealloced,(.L_x_155 - $__internal_2_$__cuda_sm10x_tcgen05_guardrail_trap_unallocated_columns_being_dealloced)
$__internal_2_$__cuda_sm10x_tcgen05_guardrail_trap_unallocated_columns_being_dealloced:
[----:B------:R-:W-:Y:S05]  /*7b90*/  BPT.TRAP 0x1 ;  /* 0x000000040000795c */ /* 0x000fea0000300000 */
[----:B------:R-:W-:-:S04]  /*7ba0*/  HFMA2 R3, -RZ, RZ, 0, 0 ;  /* 0x00000000ff037431 */ /* 0x000fc800000001ff */
[----:B------:R-:W-:Y:S05]  /*7bb0*/  RET.REL.NODEC R2 `(_ZN7cutlass13device_kernelINS_4gemm6kernel13GemmUniversalIN4cute5tupleIJiiiiEEENS1_10collective13CollectiveMmaINS1_35MainloopSm100TmaUmmaWarpSpecializedILi9ELi2ELi4ENS5_IJNS4_1CILi1EEESB_SB_EEEEENS5_IJNSA_ILi128EEENSA_ILi48EEENSA_ILi64EEEEEENS_6half_tENS5_IJlSB_lEEESI_SJ_NS4_8TiledMMAINS4_8MMA_AtomIJNS4_20SM100_MMA_F16BF16_SSISI_SI_fLi128ELi48ELNS4_4UMMA5MajorE0ELSO_0ELNSN_7ScaleInE0ELSP_0EEEEEENS4_6LayoutISC_NS5_IJNSA_ILi0EEEST_ST_EEEEENS5_IJNS4_10UnderscoreESW_SW_EEEEENS4_13SM90_TMA_LOADENS4_14ComposedLayoutINS4_7SwizzleILi3ELi4ELi3EEENS4_18smem_ptr_flag_bitsILi16EEENSS_INS5_IJNSA_ILi8EEESG_EEENS5_IJSG_SB_EEEEEEEvNS4_8identityESZ_S19_vS1A_EENS_8epilogue10collective18CollectiveEpilogueINS1C_23Sm100TmaWarpSpecializedILi2ELi1ELi48ELb1ELb0EEEJSH_NS5_IJNSS_ISE_SB_EENSS_ISF_SB_EEEEESI_SJ_SI_SJ_NS1C_6fusion15FusionCallbacksIS1G_NS1K_17LinearCombinationISI_fSI_fLNS_15FloatRoundStyleE2EEESH_S1J_JEEENS4_5SM1004TMEM4LOAD26SM100_TMEM_LOAD_32dp32b16xESZ_NS10_INS11_ILi1ELi4ELi3EEES14_NSS_INS5_IJS15_NSA_ILi16EEEEEENS5_IJS1V_SB_EEEEEEENS4_39AutoVectorizingCopyWithAssumedAlignmentILi128EEENS4_14SM90_TMA_STOREES1Z_S21_S21_EEEvvEEEEvNT_6ParamsE) ;  /* 0xffffff8402107950 */ /* 0x000fea0003c3ffff */
.L_x_154:
[----:B------:R-:W-:-:S00]  /*7bc0*/  BRA `(.L_x_154) ;  /* 0xfffffffc00fc7947 */ /* 0x000fc0000383ffff */
[----:B------:R-:W-:-:S00]  /*7bd0*/  NOP ;  /* 0x0000000000007918 */ /* 0x000fc00000000000 */
        /* <DEDUP_REMOVED lines=10> */
.L_x_155:


//--------------------- .nv.global.init           --------------------------
	.section	.nv.global.init,"aw",@progbits
.nv.global.init:
	.type		$str$27,@object
	.size		$str$27,($str$28 - $str$27)
$str$27:
        /*0000*/ 	.byte	0x28, 0x61, 0x64, 0x64, 0x72, 0x65, 0x73, 0x73, 0x20, 0x26, 0x20, 0x6d, 0x61, 0x73, 0x6b, 0x29
        /*0010*/ 	.byte	0x20, 0x3d, 0x3d, 0x20, 0x30, 0x00
	.type		$str$28,@object
	.size		$str$28,($str$26 - $str$28)
$str$28:
        /*0016*/ 	.byte	0x2f, 0x74, 0x6d, 0x70, 0x2f, 0x63, 0x75, 0x74, 0x6c, 0x61, 0x73, 0x73, 0x5f, 0x73, 0x77, 0x65
        /*0026*/ 	.byte	0x65, 0x70, 0x5f, 0x73, 0x72, 0x63, 0x2f, 0x69, 0x6e, 0x63, 0x6c, 0x75, 0x64, 0x65, 0x2f, 0x63
        /*0036*/ 	.byte	0x75, 0x74, 0x65, 0x2f, 0x70, 0x6f, 0x69, 0x6e, 0x74, 0x65, 0x72, 0x5f, 0x66, 0x6c, 0x61, 0x67
        /*0046*/ 	.byte	0x67, 0x65, 0x64, 0x2e, 0x68, 0x70, 0x70, 0x00
	.type		$str$26,@object
	.size		$str$26,($str$25 - $str$26)
$str$26:
        /*004e*/ 	.byte	0x2f, 0x74, 0x6d, 0x70, 0x2f, 0x63, 0x75, 0x74, 0x6c, 0x61, 0x73, 0x73, 0x5f, 0x73, 0x77, 0x65
        /*005e*/ 	.byte	0x65, 0x70, 0x5f, 0x73, 0x72, 0x63, 0x2f, 0x69, 0x6e, 0x63, 0x6c, 0x75, 0x64, 0x65, 0x2f, 0x63
        /*006e*/ 	.byte	0x75, 0x74, 0x65, 0x2f, 0x61, 0x74, 0x6f, 0x6d, 0x2f, 0x63, 0x6f, 0x70, 0x79, 0x5f, 0x74, 0x72
        /*007e*/ 	.byte	0x61, 0x69, 0x74, 0x73, 0x5f, 0x73, 0x6d, 0x31, 0x30, 0x30, 0x2e, 0x68, 0x70, 0x70, 0x00
	.type		$str$25,@object
	.size		$str$25,(__unnamed_1 - $str$25)
$str$25:
        /*008d*/ 	.byte	0x28, 0x28, 0x75, 0x69, 0x6e, 0x74, 0x33, 0x32, 0x5f, 0x74, 0x28, 0x74, 0x68, 0x72, 0x65, 0x61
        /*009d*/ 	.byte	0x64, 0x49, 0x64, 0x78, 0x2e, 0x78, 0x29, 0x20, 0x2f, 0x20, 0x33, 0x32, 0x29, 0x20, 0x25, 0x20
        /*00ad*/ 	.byte	0x34, 0x29, 0x20, 0x3d, 0x3d, 0x20, 0x28, 0x28, 0x28, 0x74, 0x6d, 0x65, 0x6d, 0x5f, 0x61, 0x64
        /*00bd*/ 	.byte	0x64, 0x72, 0x20, 0x3e, 0x3e, 0x20, 0x31, 0x36, 0x29, 0x20, 0x2f, 0x20, 0x33, 0x32, 0x29, 0x20
        /*00cd*/ 	.byte	0x25, 0x20, 0x34, 0x29, 0x00
	.type		__unnamed_1,@object
	.size		__unnamed_1,(__unnamed_2 - __unnamed_1)
__unnamed_1:
        /*00d2*/ 	.byte	0x61, 0x75, 0x74, 0x6f, 0x20, 0x63, 0x75, 0x74, 0x65, 0x3a, 0x3a, 0x61, 0x73, 0x5f, 0x70, 0x6f
        /* <DEDUP_REMOVED lines=24> */
        /*0262*/ 	.byte	0x31, 0x34, 0x34, 0x3e, 0x3e, 0x3e, 0x3e, 0x5d, 0x00
	.type		__unnamed_2,@object
	.size		__unnamed_2,(.L_2 - __unnamed_2)
__unnamed_2:
        /* <DEDUP_REMOVED lines=40> */
        /*04eb*/ 	.byte	0x3a, 0x3a, 0x43, 0x3c, 0x30, 0x3e, 0x3e, 0x3e, 0x3e, 0x5d, 0x00
.L_2:


//--------------------- .nv.shared._ZN7cutlass13device_kernelINS_4gemm6kernel13GemmUniversalIN4cute5tupleIJiiiiEEENS1_10collective13CollectiveMmaINS1_35MainloopSm100TmaUmmaWarpSpecializedILi9ELi2ELi4ENS5_IJNS4_1CILi1EEESB_SB_EEEEENS5_IJNSA_ILi128EEENSA_ILi48EEENSA_ILi64EEEEEENS_6half_tENS5_IJlSB_lEEESI_SJ_NS4_8TiledMMAINS4_8MMA_AtomIJNS4_20SM100_MMA_F16BF16_SSISI_SI_fLi128ELi48ELNS4_4UMMA5MajorE0ELSO_0ELNSN_7ScaleInE0ELSP_0EEEEEENS4_6LayoutISC_NS5_IJNSA_ILi0EEEST_ST_EEEEENS5_IJNS4_10UnderscoreESW_SW_EEEEENS4_13SM90_TMA_LOADENS4_14ComposedLayoutINS4_7SwizzleILi3ELi4ELi3EEENS4_18smem_ptr_flag_bitsILi16EEENSS_INS5_IJNSA_ILi8EEESG_EEENS5_IJSG_SB_EEEEEEEvNS4_8identityESZ_S19_vS1A_EENS_8epilogue10collective18CollectiveEpilogueINS1C_23Sm100TmaWarpSpecializedILi2ELi1ELi48ELb1ELb0EEEJSH_NS5_IJNSS_ISE_SB_EENSS_ISF_SB_EEEEESI_SJ_SI_SJ_NS1C_6fusion15FusionCallbacksIS1G_NS1K_17LinearCombinationISI_fSI_fLNS_15FloatRoundStyleE2EEESH_S1J_JEEENS4_5SM1004TMEM4LOAD26SM100_TMEM_LOAD_32dp32b16xESZ_NS10_INS11_ILi1ELi4ELi3EEES14_NSS_INS5_IJS15_NSA_ILi16EEEEEENS5_IJS1V_SB_EEEEEEENS4_39AutoVectorizingCopyWithAssumedAlignmentILi128EEENS4_14SM90_TMA_STOREES1Z_S21_S21_EEEvvEEEEvNT_6ParamsE --------------------------
	.section	.nv.shared._ZN7cutlass13device_kernelINS_4gemm6kernel13GemmUniversalIN4cute5tupleIJiiiiEEENS1_10collective13CollectiveMmaINS1_35MainloopSm100TmaUmmaWarpSpecializedILi9ELi2ELi4ENS5_IJNS4_1CILi1EEESB_SB_EEEEENS5_IJNSA_ILi128EEENSA_ILi48EEENSA_ILi64EEEEEENS_6half_tENS5_IJlSB_lEEESI_SJ_NS4_8TiledMMAINS4_8MMA_AtomIJNS4_20SM100_MMA_F16BF16_SSISI_SI_fLi128ELi48ELNS4_4UMMA5MajorE0ELSO_0ELNSN_7ScaleInE0ELSP_0EEEEEENS4_6LayoutISC_NS5_IJNSA_ILi0EEEST_ST_EEEEENS5_IJNS4_10UnderscoreESW_SW_EEEEENS4_13SM90_TMA_LOADENS4_14ComposedLayoutINS4_7SwizzleILi3ELi4ELi3EEENS4_18smem_ptr_flag_bitsILi16EEENSS_INS5_IJNSA_ILi8EEESG_EEENS5_IJSG_SB_EEEEEEEvNS4_8identityESZ_S19_vS1A_EENS_8epilogue10collective18CollectiveEpilogueINS1C_23Sm100TmaWarpSpecializedILi2ELi1ELi48ELb1ELb0EEEJSH_NS5_IJNSS_ISE_SB_EENSS_ISF_SB_EEEEESI_SJ_SI_SJ_NS1C_6fusion15FusionCallbacksIS1G_NS1K_17LinearCombinationISI_fSI_fLNS_15FloatRoundStyleE2EEESH_S1J_JEEENS4_5SM1004TMEM4LOAD26SM100_TMEM_LOAD_32dp32b16xESZ_NS10_INS11_ILi1ELi4ELi3EEES14_NSS_INS5_IJS15_NSA_ILi16EEEEEENS5_IJS1V_SB_EEEEEEENS4_39AutoVectorizingCopyWithAssumedAlignmentILi128EEENS4_14SM90_TMA_STOREES1Z_S21_S21_EEEvvEEEEvNT_6ParamsE,"aw",@nobits
	.sectionflags	@""
	.align	16
	.zero		1024


//--------------------- .nv.shared.reserved.0     --------------------------
	.section	.nv.shared.reserved.0,"aw",@nobits
	.weak		__nv_reservedSMEM_offset_0_alias
	.size		__nv_reservedSMEM_offset_0_alias, 0, 64
	.other		__nv_reservedSMEM_offset_0_alias,@"STO_CUDA_RESERVED_SHARED STV_DEFAULT"
__nv_reservedSMEM_offset_0_alias:
	.zero		0
.nv.shared.reserved.0:
	.zero		64
	.weak		__nv_reservedSMEM_tcgen05_partition
	.type		__nv_reservedSMEM_tcgen05_partition,@object
	.size		__nv_reservedSMEM_tcgen05_partition,(.L_0 - __nv_reservedSMEM_tcgen05_partition)
__nv_reservedSMEM_tcgen05_partition:
	.zero		32
.L_0:


//--------------------- .nv.global                --------------------------
	.section	.nv.global,"aw",@nobits
.nv.global:
	.type		_ZN40_INTERNAL_96d95c67_4_k_cu_2f7e811e_179374cute1_E,@object
	.size		_ZN40_INTERNAL_96d95c67_4_k_cu_2f7e811e_179374cute1_E,(_ZN40_INTERNAL_96d95c67_4_k_cu_2f7e811e_179374cuda3std3__45__cpo6cbeginE - _ZN40_INTERNAL_96d95c67_4_k_cu_2f7e811e_179374cute1_E)
_ZN40_INTERNAL_96d95c67_4_k_cu_2f7e811e_179374cute1_E:
	.zero		1
	.type		_ZN40_INTERNAL_96d95c67_4_k_cu_2f7e811e_179374cuda3std3__45__cpo6cbeginE,@object
	.size		_ZN40_INTERNAL_96d95c67_4_k_cu_2f7e811e_179374cuda3std3__45__cpo6cbeginE,(_ZN40_INTERNAL_96d95c67_4_k_cu_2f7e811e_179374cuda3std3__48in_placeE - _ZN40_INTERNAL_96d95c67_4_k_cu_2f7e811e_179374cuda3std3__45__cpo6cbeginE)
_ZN40_INTERNAL_96d95c67_4_k_cu_2f7e811e_179374cuda3std3__45__cpo6cbeginE:
	.zero		1
	.type		_ZN40_INTERNAL_96d95c67_4_k_cu_2f7e811e_179374cuda3std3__48in_placeE,@object
	.size		_ZN40_INTERNAL_96d95c67_4_k_cu_2f7e811e_179374cuda3std3__48in_placeE,(_ZN40_INTERNAL_96d95c67_4_k_cu_2f7e811e_179374cuda3std6ranges3__45__cpo9iter_moveE - _ZN40_INTERNAL_96d95c67_4_k_cu_2f7e811e_179374cuda3std3__48in_placeE)
_ZN40_INTERNAL_96d95c67_4_k_cu_2f7e811e_179374cuda3std3__48in_placeE:
	.zero		1
	.type		_ZN40_INTERNAL_96d95c67_4_k_cu_2f7e811e_179374cuda3std6ranges3__45__cpo9iter_moveE,@object
	.size		_ZN40_INTERNAL_96d95c67_4_k_cu_2f7e811e_179374cuda3std6ranges3__45__cpo9iter_moveE,(_ZN40_INTERNAL_96d95c67_4_k_cu_2f7e811e_179374cuda3std3__45__cpo5beginE - _ZN40_INTERNAL_96d95c67_4_k_cu_2f7e811e_179374cuda3std6ranges3__45__cpo9iter_moveE)
_ZN40_INTERNAL_96d95c67_4_k_cu_2f7e811e_179374cuda3std6ranges3__45__cpo9iter_moveE:
	.zero		1
	.type		_ZN40_INTERNAL_96d95c67_4_k_cu_2f7e811e_179374cuda3std3__45__cpo5beginE,@object
	.size		_ZN40_INTERNAL_96d95c67_4_k_cu_2f7e811e_179374cuda3std3__45__cpo5beginE,(_ZN40_INTERNAL_96d95c67_4_k_cu_2f7e811e_179374cuda3std3__442_GLOBAL__N__96d95c67_4_k_cu_2f7e811e_179376ignoreE - _ZN40_INTERNAL_96d95c67_4_k_cu_2f7e811e_179374cuda3std3__45__cpo5beginE)
_ZN40_INTERNAL_96d95c67_4_k_cu_2f7e811e_179374cuda3std3__45__cpo5beginE:
	.zero		1
	.type		_ZN40_INTERNAL_96d95c67_4_k_cu_2f7e811e_179374cuda3std3__442_GLOBAL__N__96d95c67_4_k_cu_2f7e811e_179376ignoreE,@object
	.size		_ZN40_INTERNAL_96d95c67_4_k_cu_2f7e811e_179374cuda3std3__442_GLOBAL__N__96d95c67_4_k_cu_2f7e811e_179376ignoreE,(_ZN40_INTERNAL_96d95c67_4_k_cu_2f7e811e_179374cute7productE - _ZN40_INTERNAL_96d95c67_4_k_cu_2f7e811e_179374cuda3std3__442_GLOBAL__N__96d95c67_4_k_cu_2f7e811e_179376ignoreE)
_ZN40_INTERNAL_96d95c67_4_k_cu_2f7e811e_179374cuda3std3__442_GLOBAL__N__96d95c67_4_k_cu_2f7e811e_179376ignoreE:
	.zero		1
	.type		_ZN40_INTERNAL_96d95c67_4_k_cu_2f7e811e_179374cute7productE,@object
	.size		_ZN40_INTERNAL_96d95c67_4_k_cu_2f7e811e_179374cute7productE,(_ZN40_INTERNAL_96d95c67_4_k_cu_2f7e811e_179374cuda3std3__45__cpo3endE - _ZN40_INTERNAL_96d95c67_4_k_cu_2f7e811e_179374cute7productE)
_ZN40_INTERNAL_96d95c67_4_k_cu_2f7e811e_179374cute7productE:
	.zero		1
	.type		_ZN40_INTERNAL_96d95c67_4_k_cu_2f7e811e_179374cuda3std3__45__cpo3endE,@object
	.size		_ZN40_INTERNAL_96d95c67_4_k_cu_2f7e811e_179374cuda3std3__45__cpo3endE,(_ZN40_INTERNAL_96d95c67_4_k_cu_2f7e811e_179374cuda3std3__419piecewise_constructE - _ZN40_INTERNAL_96d95c67_4_k_cu_2f7e811e_179374cuda3std3__45__cpo3endE)
_ZN40_INTERNAL_96d95c67_4_k_cu_2f7e811e_179374cuda3std3__45__cpo3endE:
	.zero		1
	.type		_ZN40_INTERNAL_96d95c67_4_k_cu_2f7e811e_179374cuda3std3__419piecewise_constructE,@object
	.size		_ZN40_INTERNAL_96d95c67_4_k_cu_2f7e811e_179374cuda3std3__419piecewise_constructE,(_ZN40_INTERNAL_96d95c67_4_k_cu_2f7e811e_179374cuda3std3__45__cpo4cendE - _ZN40_INTERNAL_96d95c67_4_k_cu_2f7e811e_179374cuda3std3__419piecewise_constructE)
_ZN40_INTERNAL_96d95c67_4_k_cu_2f7e811e_179374cuda3std3__419piecewise_constructE:
	.zero		1
	.type		_ZN40_INTERNAL_96d95c67_4_k_cu_2f7e811e_179374cuda3std3__45__cpo4cendE,@object
	.size		_ZN40_INTERNAL_96d95c67_4_k_cu_2f7e811e_179374cuda3std3__45__cpo4cendE,(_ZN40_INTERNAL_96d95c67_4_k_cu_2f7e811e_179374cuda3std6ranges3__45__cpo4swapE - _ZN40_INTERNAL_96d95c67_4_k_cu_2f7e811e_179374cuda3std3__45__cpo4cendE)
_ZN40_INTERNAL_96d95c67_4_k_cu_2f7e811e_179374cuda3std3__45__cpo4cendE:
	.zero		1
	.type		_ZN40_INTERNAL_96d95c67_4_k_cu_2f7e811e_179374cuda3std6ranges3__45__cpo4swapE,@object
	.size		_ZN40_INTERNAL_96d95c67_4_k_cu_2f7e811e_179374cuda3std6ranges3__45__cpo4swapE,(.L_10 - _ZN40_INTERNAL_96d95c67_4_k_cu_2f7e811e_179374cuda3std6ranges3__45__cpo4swapE)
_ZN40_INTERNAL_96d95c67_4_k_cu_2f7e811e_179374cuda3std6ranges3__45__cpo4swapE:
	.zero		1
.L_10:


//--------------------- .nv.constant0._ZN7cutlass13device_kernelINS_4gemm6kernel13GemmUniversalIN4cute5tupleIJiiiiEEENS1_10collective13CollectiveMmaINS1_35MainloopSm100TmaUmmaWarpSpecializedILi9ELi2ELi4ENS5_IJNS4_1CILi1EEESB_SB_EEEEENS5_IJNSA_ILi128EEENSA_ILi48EEENSA_ILi64EEEEEENS_6half_tENS5_IJlSB_lEEESI_SJ_NS4_8TiledMMAINS4_8MMA_AtomIJNS4_20SM100_MMA_F16BF16_SSISI_SI_fLi128ELi48ELNS4_4UMMA5MajorE0ELSO_0ELNSN_7ScaleInE0ELSP_0EEEEEENS4_6LayoutISC_NS5_IJNSA_ILi0EEEST_ST_EEEEENS5_IJNS4_10UnderscoreESW_SW_EEEEENS4_13SM90_TMA_LOADENS4_14ComposedLayoutINS4_7SwizzleILi3ELi4ELi3EEENS4_18smem_ptr_flag_bitsILi16EEENSS_INS5_IJNSA_ILi8EEESG_EEENS5_IJSG_SB_EEEEEEEvNS4_8identityESZ_S19_vS1A_EENS_8epilogue10collective18CollectiveEpilogueINS1C_23Sm100TmaWarpSpecializedILi2ELi1ELi48ELb1ELb0EEEJSH_NS5_IJNSS_ISE_SB_EENSS_ISF_SB_EEEEESI_SJ_SI_SJ_NS1C_6fusion15FusionCallbacksIS1G_NS1K_17LinearCombinationISI_fSI_fLNS_15FloatRoundStyleE2EEESH_S1J_JEEENS4_5SM1004TMEM4LOAD26SM100_TMEM_LOAD_32dp32b16xESZ_NS10_INS11_ILi1ELi4ELi3EEES14_NSS_INS5_IJS15_NSA_ILi16EEEEEENS5_IJS1V_SB_EEEEEEENS4_39AutoVectorizingCopyWithAssumedAlignmentILi128EEENS4_14SM90_TMA_STOREES1Z_S21_S21_EEEvvEEEEvNT_6ParamsE --------------------------
	.section	.nv.constant0._ZN7cutlass13device_kernelINS_4gemm6kernel13GemmUniversalIN4cute5tupleIJiiiiEEENS1_10collective13CollectiveMmaINS1_35MainloopSm100TmaUmmaWarpSpecializedILi9ELi2ELi4ENS5_IJNS4_1CILi1EEESB_SB_EEEEENS5_IJNSA_ILi128EEENSA_ILi48EEENSA_ILi64EEEEEENS_6half_tENS5_IJlSB_lEEESI_SJ_NS4_8TiledMMAINS4_8MMA_AtomIJNS4_20SM100_MMA_F16BF16_SSISI_SI_fLi128ELi48ELNS4_4UMMA5MajorE0ELSO_0ELNSN_7ScaleInE0ELSP_0EEEEEENS4_6LayoutISC_NS5_IJNSA_ILi0EEEST_ST_EEEEENS5_IJNS4_10UnderscoreESW_SW_EEEEENS4_13SM90_TMA_LOADENS4_14ComposedLayoutINS4_7SwizzleILi3ELi4ELi3EEENS4_18smem_ptr_flag_bitsILi16EEENSS_INS5_IJNSA_ILi8EEESG_EEENS5_IJSG_SB_EEEEEEEvNS4_8identityESZ_S19_vS1A_EENS_8epilogue10collective18CollectiveEpilogueINS1C_23Sm100TmaWarpSpecializedILi2ELi1ELi48ELb1ELb0EEEJSH_NS5_IJNSS_ISE_SB_EENSS_ISF_SB_EEEEESI_SJ_SI_SJ_NS1C_6fusion15FusionCallbacksIS1G_NS1K_17LinearCombinationISI_fSI_fLNS_15FloatRoundStyleE2EEESH_S1J_JEEENS4_5SM1004TMEM4LOAD26SM100_TMEM_LOAD_32dp32b16xESZ_NS10_INS11_ILi1ELi4ELi3EEES14_NSS_INS5_IJS15_NSA_ILi16EEEEEENS5_IJS1V_SB_EEEEEEENS4_39AutoVectorizingCopyWithAssumedAlignmentILi128EEENS4_14SM90_TMA_STOREES1Z_S21_S21_EEEvvEEEEvNT_6ParamsE,"a",@progbits
	.sectionflags	@""
	.align	4
.nv.constant0._ZN7cutlass13device_kernelINS_4gemm6kernel13GemmUniversalIN4cute5tupleIJiiiiEEENS1_10collective13CollectiveMmaINS1_35MainloopSm100TmaUmmaWarpSpecializedILi9ELi2ELi4ENS5_IJNS4_1CILi1EEESB_SB_EEEEENS5_IJNSA_ILi128EEENSA_ILi48EEENSA_ILi64EEEEEENS_6half_tENS5_IJlSB_lEEESI_SJ_NS4_8TiledMMAINS4_8MMA_AtomIJNS4_20SM100_MMA_F16BF16_SSISI_SI_fLi128ELi48ELNS4_4UMMA5MajorE0ELSO_0ELNSN_7ScaleInE0ELSP_0EEEEEENS4_6LayoutISC_NS5_IJNSA_ILi0EEEST_ST_EEEEENS5_IJNS4_10UnderscoreESW_SW_EEEEENS4_13SM90_TMA_LOADENS4_14ComposedLayoutINS4_7SwizzleILi3ELi4ELi3EEENS4_18smem_ptr_flag_bitsILi16EEENSS_INS5_IJNSA_ILi8EEESG_EEENS5_IJSG_SB_EEEEEEEvNS4_8identityESZ_S19_vS1A_EENS_8epilogue10collective18CollectiveEpilogueINS1C_23Sm100TmaWarpSpecializedILi2ELi1ELi48ELb1ELb0EEEJSH_NS5_IJNSS_ISE_SB_EENSS_ISF_SB_EEEEESI_SJ_SI_SJ_NS1C_6fusion15FusionCallbacksIS1G_NS1K_17LinearCombinationISI_fSI_fLNS_15FloatRoundStyleE2EEESH_S1J_JEEENS4_5SM1004TMEM4LOAD26SM100_TMEM_LOAD_32dp32b16xESZ_NS10_INS11_ILi1ELi4ELi3EEES14_NSS_INS5_IJS15_NSA_ILi16EEEEEENS5_IJS1V_SB_EEEEEEENS4_39AutoVectorizingCopyWithAssumedAlignmentILi128EEENS4_14SM90_TMA_STOREES1Z_S21_S21_EEEvvEEEEvNT_6ParamsE:
	.zero		2944


//--------------------- SYMBOLS --------------------------

	.type		.nv.reservedSmem.offset0,@object
	.size		.nv.reservedSmem.offset0,0x4
	.type		.nv.reservedSmem.cap,@object
	.size		.nv.reservedSmem.cap,0x4
	.type		__assertfail,@function
